//
// Generated by NVIDIA NVVM Compiler
//
// Compiler Build ID: CL-36424714
// Cuda compilation tools, release 13.0, V13.0.88
// Based on NVVM 20.0.0
//

.version 9.0
.target sm_100
.address_size 64

	// .globl	_Z8mykerneliiiPKfPf
.func  (.param .b64 func_retval0) __internal_accurate_pow
(
	.param .b64 __internal_accurate_pow_param_0
)
;
// _ZZ8mykerneliiiPKfPfE7shared1 has been demoted
// _ZZ8mykerneliiiPKfPfE7shared2 has been demoted

.visible .entry _Z8mykerneliiiPKfPf(
	.param .u32 _Z8mykerneliiiPKfPf_param_0,
	.param .u32 _Z8mykerneliiiPKfPf_param_1,
	.param .u32 _Z8mykerneliiiPKfPf_param_2,
	.param .u64 .ptr .align 1 _Z8mykerneliiiPKfPf_param_3,
	.param .u64 .ptr .align 1 _Z8mykerneliiiPKfPf_param_4
)
{
	.reg .pred 	%p<69>;
	.reg .b32 	%r<132>;
	.reg .b32 	%f<341>;
	.reg .b64 	%rd<29>;
	// demoted variable
	.shared .align 4 .b8 _ZZ8mykerneliiiPKfPfE7shared1[256];
	// demoted variable
	.shared .align 4 .b8 _ZZ8mykerneliiiPKfPfE7shared2[256];
	ld.param.u32 	%r28, [_Z8mykerneliiiPKfPf_param_1];
	ld.param.u32 	%r27, [_Z8mykerneliiiPKfPf_param_2];
	mov.u32 	%r29, %ctaid.x;
	shl.b32 	%r30, %r29, 6;
	mov.u32 	%r31, %ctaid.y;
	shl.b32 	%r32, %r31, 6;
	mov.u32 	%r1, %tid.x;
	mov.u32 	%r2, %tid.y;
	add.s32 	%r3, %r30, %r1;
	add.s32 	%r33, %r32, %r2;
	max.s32 	%r34, %r3, %r33;
	setp.ge.s32 	%p1, %r34, %r28;
	setp.gt.s32 	%p2, %r32, %r30;
	or.pred  	%p3, %p2, %p1;
	@%p3 bra 	$L__BB0_75;
	setp.gt.s32 	%p4, %r27, 0;
	mov.f32 	%f277, 0f00000000;
	mov.f32 	%f278, %f277;
	mov.f32 	%f279, %f277;
	mov.f32 	%f280, %f277;
	mov.f32 	%f281, %f277;
	mov.f32 	%f282, %f277;
	mov.f32 	%f283, %f277;
	mov.f32 	%f284, %f277;
	mov.f32 	%f285, %f277;
	mov.f32 	%f286, %f277;
	mov.f32 	%f287, %f277;
	mov.f32 	%f288, %f277;
	mov.f32 	%f289, %f277;
	mov.f32 	%f290, %f277;
	mov.f32 	%f291, %f277;
	mov.f32 	%f292, %f277;
	mov.f32 	%f293, %f277;
	mov.f32 	%f294, %f277;
	mov.f32 	%f295, %f277;
	mov.f32 	%f296, %f277;
	mov.f32 	%f297, %f277;
	mov.f32 	%f298, %f277;
	mov.f32 	%f299, %f277;
	mov.f32 	%f300, %f277;
	mov.f32 	%f301, %f277;
	mov.f32 	%f302, %f277;
	mov.f32 	%f303, %f277;
	mov.f32 	%f304, %f277;
	mov.f32 	%f305, %f277;
	mov.f32 	%f306, %f277;
	mov.f32 	%f307, %f277;
	mov.f32 	%f308, %f277;
	mov.f32 	%f309, %f277;
	mov.f32 	%f310, %f277;
	mov.f32 	%f311, %f277;
	mov.f32 	%f312, %f277;
	mov.f32 	%f313, %f277;
	mov.f32 	%f314, %f277;
	mov.f32 	%f315, %f277;
	mov.f32 	%f316, %f277;
	mov.f32 	%f317, %f277;
	mov.f32 	%f318, %f277;
	mov.f32 	%f319, %f277;
	mov.f32 	%f320, %f277;
	mov.f32 	%f321, %f277;
	mov.f32 	%f322, %f277;
	mov.f32 	%f323, %f277;
	mov.f32 	%f324, %f277;
	mov.f32 	%f325, %f277;
	mov.f32 	%f326, %f277;
	mov.f32 	%f327, %f277;
	mov.f32 	%f328, %f277;
	mov.f32 	%f329, %f277;
	mov.f32 	%f330, %f277;
	mov.f32 	%f331, %f277;
	mov.f32 	%f332, %f277;
	mov.f32 	%f333, %f277;
	mov.f32 	%f334, %f277;
	mov.f32 	%f335, %f277;
	mov.f32 	%f336, %f277;
	mov.f32 	%f337, %f277;
	mov.f32 	%f338, %f277;
	mov.f32 	%f339, %f277;
	mov.f32 	%f340, %f277;
	@%p4 bra 	$L__BB0_2;
	bra.uni 	$L__BB0_4;
$L__BB0_2:
	shl.b32 	%r35, %r1, 3;
	add.s32 	%r129, %r33, %r35;
	shl.b32 	%r36, %r2, 3;
	add.s32 	%r130, %r3, %r36;
	neg.s32 	%r131, %r27;
	mov.f32 	%f277, 0f00000000;
	mov.f32 	%f278, %f277;
	mov.f32 	%f279, %f277;
	mov.f32 	%f280, %f277;
	mov.f32 	%f281, %f277;
	mov.f32 	%f282, %f277;
	mov.f32 	%f283, %f277;
	mov.f32 	%f284, %f277;
	mov.f32 	%f285, %f277;
	mov.f32 	%f286, %f277;
	mov.f32 	%f287, %f277;
	mov.f32 	%f288, %f277;
	mov.f32 	%f289, %f277;
	mov.f32 	%f290, %f277;
	mov.f32 	%f291, %f277;
	mov.f32 	%f292, %f277;
	mov.f32 	%f293, %f277;
	mov.f32 	%f294, %f277;
	mov.f32 	%f295, %f277;
	mov.f32 	%f296, %f277;
	mov.f32 	%f297, %f277;
	mov.f32 	%f298, %f277;
	mov.f32 	%f299, %f277;
	mov.f32 	%f300, %f277;
	mov.f32 	%f301, %f277;
	mov.f32 	%f302, %f277;
	mov.f32 	%f303, %f277;
	mov.f32 	%f304, %f277;
	mov.f32 	%f305, %f277;
	mov.f32 	%f306, %f277;
	mov.f32 	%f307, %f277;
	mov.f32 	%f308, %f277;
	mov.f32 	%f309, %f277;
	mov.f32 	%f310, %f277;
	mov.f32 	%f311, %f277;
	mov.f32 	%f312, %f277;
	mov.f32 	%f313, %f277;
	mov.f32 	%f314, %f277;
	mov.f32 	%f315, %f277;
	mov.f32 	%f316, %f277;
	mov.f32 	%f317, %f277;
	mov.f32 	%f318, %f277;
	mov.f32 	%f319, %f277;
	mov.f32 	%f320, %f277;
	mov.f32 	%f321, %f277;
	mov.f32 	%f322, %f277;
	mov.f32 	%f323, %f277;
	mov.f32 	%f324, %f277;
	mov.f32 	%f325, %f277;
	mov.f32 	%f326, %f277;
	mov.f32 	%f327, %f277;
	mov.f32 	%f328, %f277;
	mov.f32 	%f329, %f277;
	mov.f32 	%f330, %f277;
	mov.f32 	%f331, %f277;
	mov.f32 	%f332, %f277;
	mov.f32 	%f333, %f277;
	mov.f32 	%f334, %f277;
	mov.f32 	%f335, %f277;
	mov.f32 	%f336, %f277;
	mov.f32 	%f337, %f277;
	mov.f32 	%f338, %f277;
	mov.f32 	%f339, %f277;
	mov.f32 	%f340, %f277;
$L__BB0_3:
	ld.param.u64 	%rd26, [_Z8mykerneliiiPKfPf_param_3];
	ld.param.u32 	%r128, [_Z8mykerneliiiPKfPf_param_0];
	cvta.to.global.u64 	%rd12, %rd26;
	mul.wide.s32 	%rd13, %r129, 4;
	add.s64 	%rd14, %rd12, %rd13;
	ld.global.f32 	%f195, [%rd14];
	mov.u32 	%r37, %tid.x;
	shl.b32 	%r38, %r37, 3;
	mov.u32 	%r39, %tid.y;
	add.s32 	%r40, %r38, %r39;
	shl.b32 	%r41, %r40, 2;
	mov.u32 	%r42, _ZZ8mykerneliiiPKfPfE7shared1;
	add.s32 	%r43, %r42, %r41;
	st.shared.f32 	[%r43], %f195;
	mul.wide.s32 	%rd15, %r130, 4;
	add.s64 	%rd16, %rd12, %rd15;
	ld.global.f32 	%f196, [%rd16];
	shl.b32 	%r44, %r39, 3;
	add.s32 	%r45, %r44, %r37;
	shl.b32 	%r46, %r45, 2;
	mov.u32 	%r47, _ZZ8mykerneliiiPKfPfE7shared2;
	add.s32 	%r48, %r47, %r46;
	st.shared.f32 	[%r48], %f196;
	bar.sync 	0;
	shl.b32 	%r49, %r39, 2;
	add.s32 	%r50, %r42, %r49;
	ld.shared.f32 	%f197, [%r50];
	shl.b32 	%r51, %r37, 2;
	add.s32 	%r52, %r47, %r51;
	ld.shared.f32 	%f198, [%r52];
	ld.shared.f32 	%f199, [%r50+32];
	ld.shared.f32 	%f200, [%r52+32];
	ld.shared.f32 	%f201, [%r50+64];
	ld.shared.f32 	%f202, [%r52+64];
	ld.shared.f32 	%f203, [%r50+96];
	ld.shared.f32 	%f204, [%r52+96];
	ld.shared.f32 	%f205, [%r50+128];
	ld.shared.f32 	%f206, [%r52+128];
	ld.shared.f32 	%f207, [%r50+160];
	ld.shared.f32 	%f208, [%r52+160];
	ld.shared.f32 	%f209, [%r50+192];
	ld.shared.f32 	%f210, [%r52+192];
	ld.shared.f32 	%f211, [%r50+224];
	ld.shared.f32 	%f212, [%r52+224];
	bar.sync 	0;
	fma.rn.f32 	%f340, %f197, %f198, %f340;
	fma.rn.f32 	%f339, %f197, %f200, %f339;
	fma.rn.f32 	%f338, %f197, %f202, %f338;
	fma.rn.f32 	%f337, %f197, %f204, %f337;
	fma.rn.f32 	%f336, %f197, %f206, %f336;
	fma.rn.f32 	%f335, %f197, %f208, %f335;
	fma.rn.f32 	%f334, %f197, %f210, %f334;
	fma.rn.f32 	%f333, %f197, %f212, %f333;
	fma.rn.f32 	%f332, %f199, %f198, %f332;
	fma.rn.f32 	%f331, %f199, %f200, %f331;
	fma.rn.f32 	%f330, %f199, %f202, %f330;
	fma.rn.f32 	%f329, %f199, %f204, %f329;
	fma.rn.f32 	%f328, %f199, %f206, %f328;
	fma.rn.f32 	%f327, %f199, %f208, %f327;
	fma.rn.f32 	%f326, %f199, %f210, %f326;
	fma.rn.f32 	%f325, %f199, %f212, %f325;
	fma.rn.f32 	%f324, %f201, %f198, %f324;
	fma.rn.f32 	%f323, %f201, %f200, %f323;
	fma.rn.f32 	%f322, %f201, %f202, %f322;
	fma.rn.f32 	%f321, %f201, %f204, %f321;
	fma.rn.f32 	%f320, %f201, %f206, %f320;
	fma.rn.f32 	%f319, %f201, %f208, %f319;
	fma.rn.f32 	%f318, %f201, %f210, %f318;
	fma.rn.f32 	%f317, %f201, %f212, %f317;
	fma.rn.f32 	%f316, %f203, %f198, %f316;
	fma.rn.f32 	%f315, %f203, %f200, %f315;
	fma.rn.f32 	%f314, %f203, %f202, %f314;
	fma.rn.f32 	%f313, %f203, %f204, %f313;
	fma.rn.f32 	%f312, %f203, %f206, %f312;
	fma.rn.f32 	%f311, %f203, %f208, %f311;
	fma.rn.f32 	%f310, %f203, %f210, %f310;
	fma.rn.f32 	%f309, %f203, %f212, %f309;
	fma.rn.f32 	%f308, %f205, %f198, %f308;
	fma.rn.f32 	%f307, %f205, %f200, %f307;
	fma.rn.f32 	%f306, %f205, %f202, %f306;
	fma.rn.f32 	%f305, %f205, %f204, %f305;
	fma.rn.f32 	%f304, %f205, %f206, %f304;
	fma.rn.f32 	%f303, %f205, %f208, %f303;
	fma.rn.f32 	%f302, %f205, %f210, %f302;
	fma.rn.f32 	%f301, %f205, %f212, %f301;
	fma.rn.f32 	%f300, %f207, %f198, %f300;
	fma.rn.f32 	%f299, %f207, %f200, %f299;
	fma.rn.f32 	%f298, %f207, %f202, %f298;
	fma.rn.f32 	%f297, %f207, %f204, %f297;
	fma.rn.f32 	%f296, %f207, %f206, %f296;
	fma.rn.f32 	%f295, %f207, %f208, %f295;
	fma.rn.f32 	%f294, %f207, %f210, %f294;
	fma.rn.f32 	%f293, %f207, %f212, %f293;
	fma.rn.f32 	%f292, %f209, %f198, %f292;
	fma.rn.f32 	%f291, %f209, %f200, %f291;
	fma.rn.f32 	%f290, %f209, %f202, %f290;
	fma.rn.f32 	%f289, %f209, %f204, %f289;
	fma.rn.f32 	%f288, %f209, %f206, %f288;
	fma.rn.f32 	%f287, %f209, %f208, %f287;
	fma.rn.f32 	%f286, %f209, %f210, %f286;
	fma.rn.f32 	%f285, %f209, %f212, %f285;
	fma.rn.f32 	%f284, %f211, %f198, %f284;
	fma.rn.f32 	%f283, %f211, %f200, %f283;
	fma.rn.f32 	%f282, %f211, %f202, %f282;
	fma.rn.f32 	%f281, %f211, %f204, %f281;
	fma.rn.f32 	%f280, %f211, %f206, %f280;
	fma.rn.f32 	%f279, %f211, %f208, %f279;
	fma.rn.f32 	%f278, %f211, %f210, %f278;
	fma.rn.f32 	%f277, %f211, %f212, %f277;
	add.s32 	%r131, %r131, 1;
	setp.ne.s32 	%p5, %r131, 0;
	add.s32 	%r130, %r130, %r128;
	add.s32 	%r129, %r129, %r128;
	@%p5 bra 	$L__BB0_3;
$L__BB0_4:
	ld.param.u64 	%rd27, [_Z8mykerneliiiPKfPf_param_4];
	mov.u32 	%r53, %ctaid.y;
	shl.b32 	%r54, %r53, 6;
	mov.u32 	%r55, %tid.y;
	add.s32 	%r56, %r54, %r55;
	mul.lo.s32 	%r14, %r56, %r28;
	mov.u32 	%r57, %ctaid.x;
	shl.b32 	%r58, %r57, 6;
	mov.u32 	%r59, %tid.x;
	add.s32 	%r15, %r58, %r59;
	add.s32 	%r16, %r15, %r14;
	cvta.to.global.u64 	%rd17, %rd27;
	mul.wide.s32 	%rd18, %r16, 4;
	add.s64 	%rd1, %rd17, %rd18;
	st.global.f32 	[%rd1], %f340;
	add.s32 	%r17, %r15, 8;
	setp.ge.s32 	%p6, %r17, %r28;
	@%p6 bra 	$L__BB0_12;
	st.global.f32 	[%rd1+32], %f339;
	add.s32 	%r60, %r15, 16;
	setp.ge.s32 	%p7, %r60, %r28;
	@%p7 bra 	$L__BB0_12;
	st.global.f32 	[%rd1+64], %f338;
	add.s32 	%r61, %r15, 24;
	setp.ge.s32 	%p8, %r61, %r28;
	@%p8 bra 	$L__BB0_12;
	st.global.f32 	[%rd1+96], %f337;
	add.s32 	%r62, %r15, 32;
	setp.ge.s32 	%p9, %r62, %r28;
	@%p9 bra 	$L__BB0_12;
	st.global.f32 	[%rd1+128], %f336;
	add.s32 	%r63, %r15, 40;
	setp.ge.s32 	%p10, %r63, %r28;
	@%p10 bra 	$L__BB0_12;
	st.global.f32 	[%rd1+160], %f335;
	add.s32 	%r64, %r15, 48;
	setp.ge.s32 	%p11, %r64, %r28;
	@%p11 bra 	$L__BB0_12;
	st.global.f32 	[%rd1+192], %f334;
	add.s32 	%r65, %r15, 56;
	setp.ge.s32 	%p12, %r65, %r28;
	@%p12 bra 	$L__BB0_12;
	st.global.f32 	[%rd1+224], %f333;
$L__BB0_12:
	ld.param.u64 	%rd28, [_Z8mykerneliiiPKfPf_param_4];
	cvta.to.global.u64 	%rd2, %rd28;
	add.s32 	%r69, %r56, 8;
	setp.ge.u32 	%p13, %r69, %r28;
	shl.b32 	%r19, %r28, 3;
	@%p13 bra 	$L__BB0_21;
	add.s32 	%r70, %r16, %r19;
	mul.wide.s32 	%rd19, %r70, 4;
	add.s64 	%rd3, %rd2, %rd19;
	st.global.f32 	[%rd3], %f332;
	@%p6 bra 	$L__BB0_21;
	st.global.f32 	[%rd3+32], %f331;
	add.s32 	%r71, %r15, 16;
	setp.ge.s32 	%p15, %r71, %r28;
	@%p15 bra 	$L__BB0_21;
	st.global.f32 	[%rd3+64], %f330;
	add.s32 	%r72, %r15, 24;
	setp.ge.s32 	%p16, %r72, %r28;
	@%p16 bra 	$L__BB0_21;
	st.global.f32 	[%rd3+96], %f329;
	add.s32 	%r73, %r15, 32;
	setp.ge.s32 	%p17, %r73, %r28;
	@%p17 bra 	$L__BB0_21;
	st.global.f32 	[%rd3+128], %f328;
	add.s32 	%r74, %r15, 40;
	setp.ge.s32 	%p18, %r74, %r28;
	@%p18 bra 	$L__BB0_21;
	st.global.f32 	[%rd3+160], %f327;
	add.s32 	%r75, %r15, 48;
	setp.ge.s32 	%p19, %r75, %r28;
	@%p19 bra 	$L__BB0_21;
	st.global.f32 	[%rd3+192], %f326;
	add.s32 	%r76, %r15, 56;
	setp.ge.s32 	%p20, %r76, %r28;
	@%p20 bra 	$L__BB0_21;
	st.global.f32 	[%rd3+224], %f325;
$L__BB0_21:
	add.s32 	%r77, %r56, 16;
	setp.ge.u32 	%p21, %r77, %r28;
	shl.b32 	%r20, %r28, 4;
	add.s32 	%r21, %r20, %r14;
	@%p21 bra 	$L__BB0_30;
	setp.ge.s32 	%p22, %r17, %r28;
	add.s32 	%r78, %r15, %r21;
	mul.wide.s32 	%rd20, %r78, 4;
	add.s64 	%rd4, %rd2, %rd20;
	st.global.f32 	[%rd4], %f324;
	@%p22 bra 	$L__BB0_30;
	st.global.f32 	[%rd4+32], %f323;
	add.s32 	%r79, %r15, 16;
	setp.ge.s32 	%p23, %r79, %r28;
	@%p23 bra 	$L__BB0_30;
	st.global.f32 	[%rd4+64], %f322;
	add.s32 	%r80, %r15, 24;
	setp.ge.s32 	%p24, %r80, %r28;
	@%p24 bra 	$L__BB0_30;
	st.global.f32 	[%rd4+96], %f321;
	add.s32 	%r81, %r15, 32;
	setp.ge.s32 	%p25, %r81, %r28;
	@%p25 bra 	$L__BB0_30;
	st.global.f32 	[%rd4+128], %f320;
	add.s32 	%r82, %r15, 40;
	setp.ge.s32 	%p26, %r82, %r28;
	@%p26 bra 	$L__BB0_30;
	st.global.f32 	[%rd4+160], %f319;
	add.s32 	%r83, %r15, 48;
	setp.ge.s32 	%p27, %r83, %r28;
	@%p27 bra 	$L__BB0_30;
	st.global.f32 	[%rd4+192], %f318;
	add.s32 	%r84, %r15, 56;
	setp.ge.s32 	%p28, %r84, %r28;
	@%p28 bra 	$L__BB0_30;
	st.global.f32 	[%rd4+224], %f317;
$L__BB0_30:
	add.s32 	%r85, %r56, 24;
	setp.ge.u32 	%p29, %r85, %r28;
	@%p29 bra 	$L__BB0_39;
	setp.ge.s32 	%p30, %r17, %r28;
	add.s32 	%r86, %r21, %r19;
	add.s32 	%r87, %r15, %r86;
	mul.wide.s32 	%rd21, %r87, 4;
	add.s64 	%rd5, %rd2, %rd21;
	st.global.f32 	[%rd5], %f316;
	@%p30 bra 	$L__BB0_39;
	st.global.f32 	[%rd5+32], %f315;
	add.s32 	%r88, %r15, 16;
	setp.ge.s32 	%p31, %r88, %r28;
	@%p31 bra 	$L__BB0_39;
	st.global.f32 	[%rd5+64], %f314;
	add.s32 	%r89, %r15, 24;
	setp.ge.s32 	%p32, %r89, %r28;
	@%p32 bra 	$L__BB0_39;
	st.global.f32 	[%rd5+96], %f313;
	add.s32 	%r90, %r15, 32;
	setp.ge.s32 	%p33, %r90, %r28;
	@%p33 bra 	$L__BB0_39;
	st.global.f32 	[%rd5+128], %f312;
	add.s32 	%r91, %r15, 40;
	setp.ge.s32 	%p34, %r91, %r28;
	@%p34 bra 	$L__BB0_39;
	st.global.f32 	[%rd5+160], %f311;
	add.s32 	%r92, %r15, 48;
	setp.ge.s32 	%p35, %r92, %r28;
	@%p35 bra 	$L__BB0_39;
	st.global.f32 	[%rd5+192], %f310;
	add.s32 	%r93, %r15, 56;
	setp.ge.s32 	%p36, %r93, %r28;
	@%p36 bra 	$L__BB0_39;
	st.global.f32 	[%rd5+224], %f309;
$L__BB0_39:
	add.s32 	%r94, %r56, 32;
	setp.ge.u32 	%p37, %r94, %r28;
	shl.b32 	%r95, %r28, 5;
	add.s32 	%r22, %r95, %r14;
	@%p37 bra 	$L__BB0_48;
	setp.ge.s32 	%p38, %r17, %r28;
	add.s32 	%r96, %r15, %r22;
	mul.wide.s32 	%rd22, %r96, 4;
	add.s64 	%rd6, %rd2, %rd22;
	st.global.f32 	[%rd6], %f308;
	@%p38 bra 	$L__BB0_48;
	st.global.f32 	[%rd6+32], %f307;
	add.s32 	%r97, %r15, 16;
	setp.ge.s32 	%p39, %r97, %r28;
	@%p39 bra 	$L__BB0_48;
	st.global.f32 	[%rd6+64], %f306;
	add.s32 	%r98, %r15, 24;
	setp.ge.s32 	%p40, %r98, %r28;
	@%p40 bra 	$L__BB0_48;
	st.global.f32 	[%rd6+96], %f305;
	add.s32 	%r99, %r15, 32;
	setp.ge.s32 	%p41, %r99, %r28;
	@%p41 bra 	$L__BB0_48;
	st.global.f32 	[%rd6+128], %f304;
	add.s32 	%r100, %r15, 40;
	setp.ge.s32 	%p42, %r100, %r28;
	@%p42 bra 	$L__BB0_48;
	st.global.f32 	[%rd6+160], %f303;
	add.s32 	%r101, %r15, 48;
	setp.ge.s32 	%p43, %r101, %r28;
	@%p43 bra 	$L__BB0_48;
	st.global.f32 	[%rd6+192], %f302;
	add.s32 	%r102, %r15, 56;
	setp.ge.s32 	%p44, %r102, %r28;
	@%p44 bra 	$L__BB0_48;
	st.global.f32 	[%rd6+224], %f301;
$L__BB0_48:
	add.s32 	%r103, %r56, 40;
	setp.ge.u32 	%p45, %r103, %r28;
	@%p45 bra 	$L__BB0_57;
	setp.ge.s32 	%p46, %r17, %r28;
	add.s32 	%r104, %r22, %r19;
	add.s32 	%r105, %r15, %r104;
	mul.wide.s32 	%rd23, %r105, 4;
	add.s64 	%rd7, %rd2, %rd23;
	st.global.f32 	[%rd7], %f300;
	@%p46 bra 	$L__BB0_57;
	st.global.f32 	[%rd7+32], %f299;
	add.s32 	%r106, %r15, 16;
	setp.ge.s32 	%p47, %r106, %r28;
	@%p47 bra 	$L__BB0_57;
	st.global.f32 	[%rd7+64], %f298;
	add.s32 	%r107, %r15, 24;
	setp.ge.s32 	%p48, %r107, %r28;
	@%p48 bra 	$L__BB0_57;
	st.global.f32 	[%rd7+96], %f297;
	add.s32 	%r108, %r15, 32;
	setp.ge.s32 	%p49, %r108, %r28;
	@%p49 bra 	$L__BB0_57;
	st.global.f32 	[%rd7+128], %f296;
	add.s32 	%r109, %r15, 40;
	setp.ge.s32 	%p50, %r109, %r28;
	@%p50 bra 	$L__BB0_57;
	st.global.f32 	[%rd7+160], %f295;
	add.s32 	%r110, %r15, 48;
	setp.ge.s32 	%p51, %r110, %r28;
	@%p51 bra 	$L__BB0_57;
	st.global.f32 	[%rd7+192], %f294;
	add.s32 	%r111, %r15, 56;
	setp.ge.s32 	%p52, %r111, %r28;
	@%p52 bra 	$L__BB0_57;
	st.global.f32 	[%rd7+224], %f293;
$L__BB0_57:
	add.s32 	%r112, %r56, 48;
	setp.ge.u32 	%p53, %r112, %r28;
	add.s32 	%r23, %r20, %r22;
	@%p53 bra 	$L__BB0_66;
	setp.ge.s32 	%p54, %r17, %r28;
	add.s32 	%r113, %r15, %r23;
	mul.wide.s32 	%rd24, %r113, 4;
	add.s64 	%rd8, %rd2, %rd24;
	st.global.f32 	[%rd8], %f292;
	@%p54 bra 	$L__BB0_66;
	st.global.f32 	[%rd8+32], %f291;
	add.s32 	%r114, %r15, 16;
	setp.ge.s32 	%p55, %r114, %r28;
	@%p55 bra 	$L__BB0_66;
	st.global.f32 	[%rd8+64], %f290;
	add.s32 	%r115, %r15, 24;
	setp.ge.s32 	%p56, %r115, %r28;
	@%p56 bra 	$L__BB0_66;
	st.global.f32 	[%rd8+96], %f289;
	add.s32 	%r116, %r15, 32;
	setp.ge.s32 	%p57, %r116, %r28;
	@%p57 bra 	$L__BB0_66;
	st.global.f32 	[%rd8+128], %f288;
	add.s32 	%r117, %r15, 40;
	setp.ge.s32 	%p58, %r117, %r28;
	@%p58 bra 	$L__BB0_66;
	st.global.f32 	[%rd8+160], %f287;
	add.s32 	%r118, %r15, 48;
	setp.ge.s32 	%p59, %r118, %r28;
	@%p59 bra 	$L__BB0_66;
	st.global.f32 	[%rd8+192], %f286;
	add.s32 	%r119, %r15, 56;
	setp.ge.s32 	%p60, %r119, %r28;
	@%p60 bra 	$L__BB0_66;
	st.global.f32 	[%rd8+224], %f285;
$L__BB0_66:
	add.s32 	%r120, %r56, 56;
	setp.ge.u32 	%p61, %r120, %r28;
	add.s32 	%r24, %r23, %r19;
	@%p61 bra 	$L__BB0_75;
	setp.ge.s32 	%p62, %r17, %r28;
	add.s32 	%r121, %r15, %r24;
	mul.wide.s32 	%rd25, %r121, 4;
	add.s64 	%rd9, %rd2, %rd25;
	st.global.f32 	[%rd9], %f284;
	@%p62 bra 	$L__BB0_75;
	st.global.f32 	[%rd9+32], %f283;
	add.s32 	%r122, %r15, 16;
	setp.ge.s32 	%p63, %r122, %r28;
	@%p63 bra 	$L__BB0_75;
	st.global.f32 	[%rd9+64], %f282;
	add.s32 	%r123, %r15, 24;
	setp.ge.s32 	%p64, %r123, %r28;
	@%p64 bra 	$L__BB0_75;
	st.global.f32 	[%rd9+96], %f281;
	add.s32 	%r124, %r15, 32;
	setp.ge.s32 	%p65, %r124, %r28;
	@%p65 bra 	$L__BB0_75;
	st.global.f32 	[%rd9+128], %f280;
	add.s32 	%r125, %r15, 40;
	setp.ge.s32 	%p66, %r125, %r28;
	@%p66 bra 	$L__BB0_75;
	st.global.f32 	[%rd9+160], %f279;
	add.s32 	%r126, %r15, 48;
	setp.ge.s32 	%p67, %r126, %r28;
	@%p67 bra 	$L__BB0_75;
	st.global.f32 	[%rd9+192], %f278;
	add.s32 	%r127, %r15, 56;
	setp.ge.s32 	%p68, %r127, %r28;
	@%p68 bra 	$L__BB0_75;
	st.global.f32 	[%rd9+224], %f277;
$L__BB0_75:
	ret;

}
	// .globl	_Z10preprocessiiiPKfPfS1_
.visible .entry _Z10preprocessiiiPKfPfS1_(
	.param .u32 _Z10preprocessiiiPKfPfS1__param_0,
	.param .u32 _Z10preprocessiiiPKfPfS1__param_1,
	.param .u32 _Z10preprocessiiiPKfPfS1__param_2,
	.param .u64 .ptr .align 1 _Z10preprocessiiiPKfPfS1__param_3,
	.param .u64 .ptr .align 1 _Z10preprocessiiiPKfPfS1__param_4,
	.param .u64 .ptr .align 1 _Z10preprocessiiiPKfPfS1__param_5
)
{
	.reg .pred 	%p<87>;
	.reg .b32 	%r<176>;
	.reg .b32 	%f<198>;
	.reg .b64 	%rd<66>;
	.reg .b64 	%fd<92>;

	ld.param.u32 	%r86, [_Z10preprocessiiiPKfPfS1__param_0];
	ld.param.u32 	%r84, [_Z10preprocessiiiPKfPfS1__param_1];
	ld.param.u32 	%r85, [_Z10preprocessiiiPKfPfS1__param_2];
	ld.param.u64 	%rd9, [_Z10preprocessiiiPKfPfS1__param_3];
	ld.param.u64 	%rd10, [_Z10preprocessiiiPKfPfS1__param_4];
	ld.param.u64 	%rd11, [_Z10preprocessiiiPKfPfS1__param_5];
	cvta.to.global.u64 	%rd1, %rd9;
	cvta.to.global.u64 	%rd2, %rd11;
	cvta.to.global.u64 	%rd3, %rd10;
	mov.u32 	%r87, %ctaid.x;
	shl.b32 	%r88, %r87, 8;
	mov.u32 	%r89, %tid.x;
	add.s32 	%r1, %r88, %r89;
	setp.ge.s32 	%p2, %r1, %r86;
	@%p2 bra 	$L__BB1_52;
	setp.lt.s32 	%p3, %r84, 1;
	mov.f32 	%f192, 0f00000000;
	@%p3 bra 	$L__BB1_14;
	mul.lo.s32 	%r2, %r84, %r1;
	and.b32  	%r3, %r84, 15;
	setp.lt.u32 	%p4, %r84, 16;
	mov.f32 	%f192, 0f00000000;
	mov.b32 	%r154, 0;
	@%p4 bra 	$L__BB1_5;
	and.b32  	%r154, %r84, 2147483632;
	neg.s32 	%r152, %r154;
	add.s64 	%rd4, %rd1, 32;
	mov.f32 	%f192, 0f00000000;
	mov.u32 	%r151, %r2;
$L__BB1_4:
	.pragma "nounroll";
	mul.wide.s32 	%rd12, %r151, 4;
	add.s64 	%rd13, %rd4, %rd12;
	ld.global.f32 	%f35, [%rd13+-32];
	add.f32 	%f36, %f192, %f35;
	ld.global.f32 	%f37, [%rd13+-28];
	add.f32 	%f38, %f36, %f37;
	ld.global.f32 	%f39, [%rd13+-24];
	add.f32 	%f40, %f38, %f39;
	ld.global.f32 	%f41, [%rd13+-20];
	add.f32 	%f42, %f40, %f41;
	ld.global.f32 	%f43, [%rd13+-16];
	add.f32 	%f44, %f42, %f43;
	ld.global.f32 	%f45, [%rd13+-12];
	add.f32 	%f46, %f44, %f45;
	ld.global.f32 	%f47, [%rd13+-8];
	add.f32 	%f48, %f46, %f47;
	ld.global.f32 	%f49, [%rd13+-4];
	add.f32 	%f50, %f48, %f49;
	ld.global.f32 	%f51, [%rd13];
	add.f32 	%f52, %f50, %f51;
	ld.global.f32 	%f53, [%rd13+4];
	add.f32 	%f54, %f52, %f53;
	ld.global.f32 	%f55, [%rd13+8];
	add.f32 	%f56, %f54, %f55;
	ld.global.f32 	%f57, [%rd13+12];
	add.f32 	%f58, %f56, %f57;
	ld.global.f32 	%f59, [%rd13+16];
	add.f32 	%f60, %f58, %f59;
	ld.global.f32 	%f61, [%rd13+20];
	add.f32 	%f62, %f60, %f61;
	ld.global.f32 	%f63, [%rd13+24];
	add.f32 	%f64, %f62, %f63;
	ld.global.f32 	%f65, [%rd13+28];
	add.f32 	%f192, %f64, %f65;
	add.s32 	%r152, %r152, 16;
	add.s32 	%r151, %r151, 16;
	setp.ne.s32 	%p5, %r152, 0;
	@%p5 bra 	$L__BB1_4;
$L__BB1_5:
	setp.eq.s32 	%p6, %r3, 0;
	@%p6 bra 	$L__BB1_14;
	and.b32  	%r11, %r84, 7;
	setp.lt.u32 	%p7, %r3, 8;
	@%p7 bra 	$L__BB1_8;
	add.s32 	%r91, %r154, %r2;
	mul.wide.s32 	%rd14, %r91, 4;
	add.s64 	%rd15, %rd1, %rd14;
	ld.global.f32 	%f67, [%rd15];
	add.f32 	%f68, %f192, %f67;
	ld.global.f32 	%f69, [%rd15+4];
	add.f32 	%f70, %f68, %f69;
	ld.global.f32 	%f71, [%rd15+8];
	add.f32 	%f72, %f70, %f71;
	ld.global.f32 	%f73, [%rd15+12];
	add.f32 	%f74, %f72, %f73;
	ld.global.f32 	%f75, [%rd15+16];
	add.f32 	%f76, %f74, %f75;
	ld.global.f32 	%f77, [%rd15+20];
	add.f32 	%f78, %f76, %f77;
	ld.global.f32 	%f79, [%rd15+24];
	add.f32 	%f80, %f78, %f79;
	ld.global.f32 	%f81, [%rd15+28];
	add.f32 	%f192, %f80, %f81;
	add.s32 	%r154, %r154, 8;
$L__BB1_8:
	setp.eq.s32 	%p8, %r11, 0;
	@%p8 bra 	$L__BB1_14;
	and.b32  	%r14, %r84, 3;
	setp.lt.u32 	%p9, %r11, 4;
	@%p9 bra 	$L__BB1_11;
	add.s32 	%r92, %r154, %r2;
	mul.wide.s32 	%rd16, %r92, 4;
	add.s64 	%rd17, %rd1, %rd16;
	ld.global.f32 	%f83, [%rd17];
	add.f32 	%f84, %f192, %f83;
	ld.global.f32 	%f85, [%rd17+4];
	add.f32 	%f86, %f84, %f85;
	ld.global.f32 	%f87, [%rd17+8];
	add.f32 	%f88, %f86, %f87;
	ld.global.f32 	%f89, [%rd17+12];
	add.f32 	%f192, %f88, %f89;
	add.s32 	%r154, %r154, 4;
$L__BB1_11:
	setp.eq.s32 	%p10, %r14, 0;
	@%p10 bra 	$L__BB1_14;
	add.s32 	%r157, %r154, %r2;
	neg.s32 	%r156, %r14;
$L__BB1_13:
	.pragma "nounroll";
	mul.wide.s32 	%rd18, %r157, 4;
	add.s64 	%rd19, %rd1, %rd18;
	ld.global.f32 	%f90, [%rd19];
	add.f32 	%f192, %f192, %f90;
	add.s32 	%r157, %r157, 1;
	add.s32 	%r156, %r156, 1;
	setp.ne.s32 	%p11, %r156, 0;
	@%p11 bra 	$L__BB1_13;
$L__BB1_14:
	setp.lt.s32 	%p12, %r84, 1;
	cvt.rn.f32.s32 	%f92, %r84;
	div.rn.f32 	%f14, %f192, %f92;
	mov.f32 	%f196, 0f00000000;
	@%p12 bra 	$L__BB1_40;
	mul.lo.s32 	%r23, %r84, %r1;
	and.b32  	%r24, %r84, 15;
	setp.lt.u32 	%p13, %r84, 16;
	mov.b32 	%r158, 0;
	@%p13 bra 	$L__BB1_18;
	and.b32  	%r158, %r84, 2147483632;
	neg.s32 	%r164, %r158;
	add.s64 	%rd5, %rd1, 32;
	add.s64 	%rd6, %rd3, 32;
	mov.u32 	%r163, %r23;
$L__BB1_17:
	.pragma "nounroll";
	mul.wide.s32 	%rd20, %r163, 4;
	add.s64 	%rd21, %rd5, %rd20;
	add.s64 	%rd22, %rd6, %rd20;
	ld.global.f32 	%f93, [%rd21+-32];
	sub.f32 	%f94, %f93, %f14;
	st.global.f32 	[%rd22+-32], %f94;
	ld.global.f32 	%f95, [%rd21+-28];
	sub.f32 	%f96, %f95, %f14;
	st.global.f32 	[%rd22+-28], %f96;
	ld.global.f32 	%f97, [%rd21+-24];
	sub.f32 	%f98, %f97, %f14;
	st.global.f32 	[%rd22+-24], %f98;
	ld.global.f32 	%f99, [%rd21+-20];
	sub.f32 	%f100, %f99, %f14;
	st.global.f32 	[%rd22+-20], %f100;
	ld.global.f32 	%f101, [%rd21+-16];
	sub.f32 	%f102, %f101, %f14;
	st.global.f32 	[%rd22+-16], %f102;
	ld.global.f32 	%f103, [%rd21+-12];
	sub.f32 	%f104, %f103, %f14;
	st.global.f32 	[%rd22+-12], %f104;
	ld.global.f32 	%f105, [%rd21+-8];
	sub.f32 	%f106, %f105, %f14;
	st.global.f32 	[%rd22+-8], %f106;
	ld.global.f32 	%f107, [%rd21+-4];
	sub.f32 	%f108, %f107, %f14;
	st.global.f32 	[%rd22+-4], %f108;
	ld.global.f32 	%f109, [%rd21];
	sub.f32 	%f110, %f109, %f14;
	st.global.f32 	[%rd22], %f110;
	ld.global.f32 	%f111, [%rd21+4];
	sub.f32 	%f112, %f111, %f14;
	st.global.f32 	[%rd22+4], %f112;
	ld.global.f32 	%f113, [%rd21+8];
	sub.f32 	%f114, %f113, %f14;
	st.global.f32 	[%rd22+8], %f114;
	ld.global.f32 	%f115, [%rd21+12];
	sub.f32 	%f116, %f115, %f14;
	st.global.f32 	[%rd22+12], %f116;
	ld.global.f32 	%f117, [%rd21+16];
	sub.f32 	%f118, %f117, %f14;
	st.global.f32 	[%rd22+16], %f118;
	ld.global.f32 	%f119, [%rd21+20];
	sub.f32 	%f120, %f119, %f14;
	st.global.f32 	[%rd22+20], %f120;
	ld.global.f32 	%f121, [%rd21+24];
	sub.f32 	%f122, %f121, %f14;
	st.global.f32 	[%rd22+24], %f122;
	ld.global.f32 	%f123, [%rd21+28];
	sub.f32 	%f124, %f123, %f14;
	st.global.f32 	[%rd22+28], %f124;
	add.s32 	%r164, %r164, 16;
	add.s32 	%r163, %r163, 16;
	setp.eq.s32 	%p14, %r164, 0;
	@%p14 bra 	$L__BB1_18;
	bra.uni 	$L__BB1_17;
$L__BB1_18:
	setp.eq.s32 	%p15, %r24, 0;
	@%p15 bra 	$L__BB1_27;
	and.b32  	%r28, %r84, 7;
	setp.lt.u32 	%p16, %r24, 8;
	@%p16 bra 	$L__BB1_21;
	add.s32 	%r94, %r158, %r23;
	mul.wide.s32 	%rd23, %r94, 4;
	add.s64 	%rd24, %rd1, %rd23;
	ld.global.f32 	%f125, [%rd24];
	sub.f32 	%f126, %f125, %f14;
	add.s64 	%rd25, %rd3, %rd23;
	st.global.f32 	[%rd25], %f126;
	ld.global.f32 	%f127, [%rd24+4];
	sub.f32 	%f128, %f127, %f14;
	st.global.f32 	[%rd25+4], %f128;
	ld.global.f32 	%f129, [%rd24+8];
	sub.f32 	%f130, %f129, %f14;
	st.global.f32 	[%rd25+8], %f130;
	ld.global.f32 	%f131, [%rd24+12];
	sub.f32 	%f132, %f131, %f14;
	st.global.f32 	[%rd25+12], %f132;
	ld.global.f32 	%f133, [%rd24+16];
	sub.f32 	%f134, %f133, %f14;
	st.global.f32 	[%rd25+16], %f134;
	ld.global.f32 	%f135, [%rd24+20];
	sub.f32 	%f136, %f135, %f14;
	st.global.f32 	[%rd25+20], %f136;
	ld.global.f32 	%f137, [%rd24+24];
	sub.f32 	%f138, %f137, %f14;
	st.global.f32 	[%rd25+24], %f138;
	ld.global.f32 	%f139, [%rd24+28];
	sub.f32 	%f140, %f139, %f14;
	st.global.f32 	[%rd25+28], %f140;
	add.s32 	%r158, %r158, 8;
$L__BB1_21:
	setp.eq.s32 	%p17, %r28, 0;
	@%p17 bra 	$L__BB1_27;
	and.b32  	%r31, %r84, 3;
	setp.lt.u32 	%p18, %r28, 4;
	@%p18 bra 	$L__BB1_24;
	add.s32 	%r95, %r158, %r23;
	mul.wide.s32 	%rd26, %r95, 4;
	add.s64 	%rd27, %rd1, %rd26;
	ld.global.f32 	%f141, [%rd27];
	sub.f32 	%f142, %f141, %f14;
	add.s64 	%rd28, %rd3, %rd26;
	st.global.f32 	[%rd28], %f142;
	ld.global.f32 	%f143, [%rd27+4];
	sub.f32 	%f144, %f143, %f14;
	st.global.f32 	[%rd28+4], %f144;
	ld.global.f32 	%f145, [%rd27+8];
	sub.f32 	%f146, %f145, %f14;
	st.global.f32 	[%rd28+8], %f146;
	ld.global.f32 	%f147, [%rd27+12];
	sub.f32 	%f148, %f147, %f14;
	st.global.f32 	[%rd28+12], %f148;
	add.s32 	%r158, %r158, 4;
$L__BB1_24:
	setp.eq.s32 	%p19, %r31, 0;
	@%p19 bra 	$L__BB1_27;
	add.s32 	%r162, %r158, %r23;
	neg.s32 	%r161, %r31;
$L__BB1_26:
	.pragma "nounroll";
	mul.wide.s32 	%rd29, %r162, 4;
	add.s64 	%rd30, %rd3, %rd29;
	add.s64 	%rd31, %rd1, %rd29;
	ld.global.f32 	%f149, [%rd31];
	sub.f32 	%f150, %f149, %f14;
	st.global.f32 	[%rd30], %f150;
	add.s32 	%r162, %r162, 1;
	add.s32 	%r161, %r161, 1;
	setp.ne.s32 	%p20, %r161, 0;
	@%p20 bra 	$L__BB1_26;
$L__BB1_27:
	mov.f64 	%fd31, 0d4000000000000000;
	{
	.reg .b32 %temp; 
	mov.b64 	{%temp, %r40}, %fd31;
	}
	and.b32  	%r41, %r40, 2146435072;
	setp.eq.s32 	%p21, %r41, 1062207488;
	setp.lt.s32 	%p22, %r40, 0;
	selp.b32 	%r42, 0, 2146435072, %p22;
	and.b32  	%r97, %r40, 2147483647;
	setp.ne.s32 	%p23, %r97, 1071644672;
	and.pred  	%p1, %p21, %p23;
	or.b32  	%r43, %r42, -2147483648;
	and.b32  	%r44, %r84, 3;
	setp.lt.u32 	%p24, %r84, 4;
	mov.f32 	%f196, 0f00000000;
	mov.b32 	%r165, 0;
	@%p24 bra 	$L__BB1_32;
	and.b32  	%r165, %r84, 2147483644;
	neg.s32 	%r169, %r165;
	mov.f32 	%f196, 0f00000000;
	mov.u32 	%r168, %r23;
$L__BB1_29:
	setp.lt.s32 	%p25, %r40, 0;
	setp.eq.s32 	%p26, %r41, 1062207488;
	mul.wide.s32 	%rd32, %r168, 4;
	add.s64 	%rd33, %rd3, %rd32;
	add.s64 	%rd8, %rd33, 8;
	ld.global.f32 	%f23, [%rd33];
	cvt.f64.f32 	%fd7, %f23;
	{
	.reg .b32 %temp; 
	mov.b64 	{%temp, %r66}, %fd7;
	}
	abs.f64 	%fd8, %fd7;
	{ // callseq 0, 0
	.param .b64 param0;
	st.param.f64 	[param0], %fd8;
	.param .b64 retval0;
	call.uni (retval0), 
	__internal_accurate_pow, 
	(
	param0
	);
	ld.param.f64 	%fd32, [retval0];
	} // callseq 0
	setp.lt.s32 	%p28, %r66, 0;
	neg.f64 	%fd34, %fd32;
	selp.f64 	%fd35, %fd34, %fd32, %p26;
	selp.f64 	%fd36, %fd35, %fd32, %p28;
	setp.eq.f32 	%p29, %f23, 0f00000000;
	selp.b32 	%r98, %r66, 0, %p26;
	or.b32  	%r99, %r98, 2146435072;
	selp.b32 	%r100, %r99, %r98, %p25;
	mov.b32 	%r101, 0;
	mov.b64 	%fd37, {%r101, %r100};
	selp.f64 	%fd88, %fd37, %fd36, %p29;
	add.f64 	%fd38, %fd7, 0d4000000000000000;
	{
	.reg .b32 %temp; 
	mov.b64 	{%temp, %r102}, %fd38;
	}
	and.b32  	%r103, %r102, 2146435072;
	setp.ne.s32 	%p30, %r103, 2146435072;
	@%p30 bra 	$L__BB1_55;
	setp.num.f32 	%p31, %f23, %f23;
	@%p31 bra 	$L__BB1_53;
	mov.f64 	%fd39, 0d4000000000000000;
	add.rn.f64 	%fd88, %fd7, %fd39;
	bra.uni 	$L__BB1_55;
$L__BB1_32:
	setp.eq.s32 	%p66, %r44, 0;
	@%p66 bra 	$L__BB1_40;
	add.s32 	%r167, %r165, %r23;
	neg.s32 	%r166, %r44;
$L__BB1_34:
	.pragma "nounroll";
	setp.lt.s32 	%p67, %r40, 0;
	setp.eq.s32 	%p68, %r41, 1062207488;
	mul.wide.s32 	%rd34, %r167, 4;
	add.s64 	%rd35, %rd3, %rd34;
	ld.global.f32 	%f18, [%rd35];
	cvt.f64.f32 	%fd1, %f18;
	{
	.reg .b32 %temp; 
	mov.b64 	{%temp, %r56}, %fd1;
	}
	abs.f64 	%fd2, %fd1;
	{ // callseq 4, 0
	.param .b64 param0;
	st.param.f64 	[param0], %fd2;
	.param .b64 retval0;
	call.uni (retval0), 
	__internal_accurate_pow, 
	(
	param0
	);
	ld.param.f64 	%fd76, [retval0];
	} // callseq 4
	setp.lt.s32 	%p70, %r56, 0;
	neg.f64 	%fd78, %fd76;
	selp.f64 	%fd79, %fd78, %fd76, %p68;
	selp.f64 	%fd80, %fd79, %fd76, %p70;
	setp.eq.f32 	%p71, %f18, 0f00000000;
	selp.b32 	%r134, %r56, 0, %p68;
	or.b32  	%r135, %r134, 2146435072;
	selp.b32 	%r136, %r135, %r134, %p67;
	mov.b32 	%r137, 0;
	mov.b64 	%fd81, {%r137, %r136};
	selp.f64 	%fd87, %fd81, %fd80, %p71;
	add.f64 	%fd82, %fd1, 0d4000000000000000;
	{
	.reg .b32 %temp; 
	mov.b64 	{%temp, %r138}, %fd82;
	}
	and.b32  	%r139, %r138, 2146435072;
	setp.ne.s32 	%p72, %r139, 2146435072;
	@%p72 bra 	$L__BB1_39;
	setp.nan.f32 	%p73, %f18, %f18;
	@%p73 bra 	$L__BB1_38;
	setp.neu.f64 	%p74, %fd2, 0d7FF0000000000000;
	@%p74 bra 	$L__BB1_39;
	setp.lt.s32 	%p75, %r56, 0;
	selp.b32 	%r140, %r43, %r42, %p1;
	selp.b32 	%r141, %r140, %r42, %p75;
	mov.b32 	%r142, 0;
	mov.b64 	%fd87, {%r142, %r141};
	bra.uni 	$L__BB1_39;
$L__BB1_38:
	mov.f64 	%fd83, 0d4000000000000000;
	add.rn.f64 	%fd87, %fd1, %fd83;
$L__BB1_39:
	setp.eq.f32 	%p76, %f18, 0f3F800000;
	selp.f64 	%fd84, 0d3FF0000000000000, %fd87, %p76;
	cvt.f64.f32 	%fd85, %f196;
	add.f64 	%fd86, %fd84, %fd85;
	cvt.rn.f32.f64 	%f196, %fd86;
	add.s32 	%r167, %r167, 1;
	add.s32 	%r166, %r166, 1;
	setp.ne.s32 	%p77, %r166, 0;
	@%p77 bra 	$L__BB1_34;
$L__BB1_40:
	setp.lt.s32 	%p78, %r84, 1;
	@%p78 bra 	$L__BB1_52;
	mul.lo.s32 	%r59, %r84, %r1;
	sqrt.rn.f32 	%f21, %f196;
	and.b32  	%r60, %r84, 7;
	setp.lt.u32 	%p79, %r84, 8;
	mov.b32 	%r173, 0;
	@%p79 bra 	$L__BB1_44;
	and.b32  	%r173, %r84, 2147483640;
	neg.s32 	%r172, %r173;
	shl.b32 	%r63, %r85, 3;
	add.s64 	%rd7, %rd3, 16;
	mul.wide.s32 	%rd40, %r85, 4;
	mov.u32 	%r170, %r59;
	mov.u32 	%r171, %r1;
$L__BB1_43:
	.pragma "nounroll";
	mul.wide.s32 	%rd36, %r170, 4;
	add.s64 	%rd37, %rd7, %rd36;
	ld.global.f32 	%f154, [%rd37+-16];
	div.rn.f32 	%f155, %f154, %f21;
	st.global.f32 	[%rd37+-16], %f155;
	mul.wide.s32 	%rd38, %r171, 4;
	add.s64 	%rd39, %rd2, %rd38;
	st.global.f32 	[%rd39], %f155;
	ld.global.f32 	%f156, [%rd37+-12];
	div.rn.f32 	%f157, %f156, %f21;
	st.global.f32 	[%rd37+-12], %f157;
	add.s64 	%rd41, %rd39, %rd40;
	st.global.f32 	[%rd41], %f157;
	ld.global.f32 	%f158, [%rd37+-8];
	div.rn.f32 	%f159, %f158, %f21;
	st.global.f32 	[%rd37+-8], %f159;
	add.s64 	%rd42, %rd41, %rd40;
	st.global.f32 	[%rd42], %f159;
	ld.global.f32 	%f160, [%rd37+-4];
	div.rn.f32 	%f161, %f160, %f21;
	st.global.f32 	[%rd37+-4], %f161;
	add.s64 	%rd43, %rd42, %rd40;
	st.global.f32 	[%rd43], %f161;
	ld.global.f32 	%f162, [%rd37];
	div.rn.f32 	%f163, %f162, %f21;
	st.global.f32 	[%rd37], %f163;
	add.s64 	%rd44, %rd43, %rd40;
	st.global.f32 	[%rd44], %f163;
	ld.global.f32 	%f164, [%rd37+4];
	div.rn.f32 	%f165, %f164, %f21;
	st.global.f32 	[%rd37+4], %f165;
	add.s64 	%rd45, %rd44, %rd40;
	st.global.f32 	[%rd45], %f165;
	ld.global.f32 	%f166, [%rd37+8];
	div.rn.f32 	%f167, %f166, %f21;
	st.global.f32 	[%rd37+8], %f167;
	add.s64 	%rd46, %rd45, %rd40;
	st.global.f32 	[%rd46], %f167;
	ld.global.f32 	%f168, [%rd37+12];
	div.rn.f32 	%f169, %f168, %f21;
	st.global.f32 	[%rd37+12], %f169;
	add.s64 	%rd47, %rd46, %rd40;
	st.global.f32 	[%rd47], %f169;
	add.s32 	%r172, %r172, 8;
	add.s32 	%r171, %r171, %r63;
	add.s32 	%r170, %r170, 8;
	setp.ne.s32 	%p80, %r172, 0;
	@%p80 bra 	$L__BB1_43;
$L__BB1_44:
	setp.eq.s32 	%p81, %r60, 0;
	@%p81 bra 	$L__BB1_52;
	and.b32  	%r79, %r84, 3;
	setp.lt.u32 	%p82, %r60, 4;
	@%p82 bra 	$L__BB1_47;
	add.s32 	%r144, %r173, %r59;
	mul.wide.s32 	%rd48, %r144, 4;
	add.s64 	%rd49, %rd3, %rd48;
	ld.global.f32 	%f170, [%rd49];
	div.rn.f32 	%f171, %f170, %f21;
	st.global.f32 	[%rd49], %f171;
	mad.lo.s32 	%r145, %r173, %r85, %r1;
	mul.wide.s32 	%rd50, %r145, 4;
	add.s64 	%rd51, %rd2, %rd50;
	st.global.f32 	[%rd51], %f171;
	ld.global.f32 	%f172, [%rd49+4];
	div.rn.f32 	%f173, %f172, %f21;
	st.global.f32 	[%rd49+4], %f173;
	mul.wide.s32 	%rd52, %r85, 4;
	add.s64 	%rd53, %rd51, %rd52;
	st.global.f32 	[%rd53], %f173;
	ld.global.f32 	%f174, [%rd49+8];
	div.rn.f32 	%f175, %f174, %f21;
	st.global.f32 	[%rd49+8], %f175;
	add.s64 	%rd54, %rd53, %rd52;
	st.global.f32 	[%rd54], %f175;
	ld.global.f32 	%f176, [%rd49+12];
	div.rn.f32 	%f177, %f176, %f21;
	st.global.f32 	[%rd49+12], %f177;
	add.s64 	%rd55, %rd54, %rd52;
	st.global.f32 	[%rd55], %f177;
	add.s32 	%r173, %r173, 4;
$L__BB1_47:
	setp.eq.s32 	%p83, %r79, 0;
	@%p83 bra 	$L__BB1_52;
	setp.eq.s32 	%p84, %r79, 1;
	@%p84 bra 	$L__BB1_50;
	add.s32 	%r146, %r173, %r59;
	mul.wide.s32 	%rd56, %r146, 4;
	add.s64 	%rd57, %rd3, %rd56;
	ld.global.f32 	%f178, [%rd57];
	div.rn.f32 	%f179, %f178, %f21;
	st.global.f32 	[%rd57], %f179;
	mad.lo.s32 	%r147, %r173, %r85, %r1;
	mul.wide.s32 	%rd58, %r147, 4;
	add.s64 	%rd59, %rd2, %rd58;
	st.global.f32 	[%rd59], %f179;
	ld.global.f32 	%f180, [%rd57+4];
	div.rn.f32 	%f181, %f180, %f21;
	st.global.f32 	[%rd57+4], %f181;
	mul.wide.s32 	%rd60, %r85, 4;
	add.s64 	%rd61, %rd59, %rd60;
	st.global.f32 	[%rd61], %f181;
	add.s32 	%r173, %r173, 2;
$L__BB1_50:
	and.b32  	%r148, %r84, 1;
	setp.eq.b32 	%p85, %r148, 1;
	not.pred 	%p86, %p85;
	@%p86 bra 	$L__BB1_52;
	add.s32 	%r149, %r173, %r59;
	mul.wide.s32 	%rd62, %r149, 4;
	add.s64 	%rd63, %rd3, %rd62;
	ld.global.f32 	%f182, [%rd63];
	div.rn.f32 	%f183, %f182, %f21;
	st.global.f32 	[%rd63], %f183;
	mad.lo.s32 	%r150, %r173, %r85, %r1;
	mul.wide.s32 	%rd64, %r150, 4;
	add.s64 	%rd65, %rd2, %rd64;
	st.global.f32 	[%rd65], %f183;
$L__BB1_52:
	ret;
$L__BB1_53:
	setp.neu.f64 	%p32, %fd8, 0d7FF0000000000000;
	@%p32 bra 	$L__BB1_55;
	setp.lt.s32 	%p33, %r66, 0;
	selp.b32 	%r104, %r43, %r42, %p1;
	selp.b32 	%r105, %r104, %r42, %p33;
	mov.b32 	%r106, 0;
	mov.b64 	%fd88, {%r106, %r105};
$L__BB1_55:
	setp.lt.s32 	%p34, %r40, 0;
	setp.eq.s32 	%p35, %r41, 1062207488;
	setp.eq.f32 	%p37, %f23, 0f3F800000;
	selp.f64 	%fd40, 0d3FF0000000000000, %fd88, %p37;
	cvt.f64.f32 	%fd41, %f196;
	add.f64 	%fd42, %fd40, %fd41;
	cvt.rn.f32.f64 	%f24, %fd42;
	ld.global.f32 	%f25, [%rd8+-4];
	cvt.f64.f32 	%fd13, %f25;
	{
	.reg .b32 %temp; 
	mov.b64 	{%temp, %r67}, %fd13;
	}
	abs.f64 	%fd14, %fd13;
	{ // callseq 1, 0
	.param .b64 param0;
	st.param.f64 	[param0], %fd14;
	.param .b64 retval0;
	call.uni (retval0), 
	__internal_accurate_pow, 
	(
	param0
	);
	ld.param.f64 	%fd43, [retval0];
	} // callseq 1
	setp.lt.s32 	%p38, %r67, 0;
	neg.f64 	%fd45, %fd43;
	selp.f64 	%fd46, %fd45, %fd43, %p35;
	selp.f64 	%fd47, %fd46, %fd43, %p38;
	setp.eq.f32 	%p39, %f25, 0f00000000;
	selp.b32 	%r107, %r67, 0, %p35;
	or.b32  	%r108, %r107, 2146435072;
	selp.b32 	%r109, %r108, %r107, %p34;
	mov.b32 	%r110, 0;
	mov.b64 	%fd48, {%r110, %r109};
	selp.f64 	%fd89, %fd48, %fd47, %p39;
	add.f64 	%fd49, %fd13, 0d4000000000000000;
	{
	.reg .b32 %temp; 
	mov.b64 	{%temp, %r111}, %fd49;
	}
	and.b32  	%r112, %r111, 2146435072;
	setp.ne.s32 	%p40, %r112, 2146435072;
	@%p40 bra 	$L__BB1_60;
	setp.nan.f32 	%p41, %f25, %f25;
	@%p41 bra 	$L__BB1_59;
	setp.neu.f64 	%p42, %fd14, 0d7FF0000000000000;
	@%p42 bra 	$L__BB1_60;
	setp.lt.s32 	%p43, %r67, 0;
	selp.b32 	%r113, %r43, %r42, %p1;
	selp.b32 	%r114, %r113, %r42, %p43;
	mov.b32 	%r115, 0;
	mov.b64 	%fd89, {%r115, %r114};
	bra.uni 	$L__BB1_60;
$L__BB1_59:
	mov.f64 	%fd50, 0d4000000000000000;
	add.rn.f64 	%fd89, %fd13, %fd50;
$L__BB1_60:
	setp.lt.s32 	%p44, %r40, 0;
	setp.eq.s32 	%p45, %r41, 1062207488;
	setp.eq.f32 	%p47, %f25, 0f3F800000;
	selp.f64 	%fd51, 0d3FF0000000000000, %fd89, %p47;
	cvt.f64.f32 	%fd52, %f24;
	add.f64 	%fd53, %fd51, %fd52;
	cvt.rn.f32.f64 	%f26, %fd53;
	ld.global.f32 	%f27, [%rd8];
	cvt.f64.f32 	%fd19, %f27;
	{
	.reg .b32 %temp; 
	mov.b64 	{%temp, %r68}, %fd19;
	}
	abs.f64 	%fd20, %fd19;
	{ // callseq 2, 0
	.param .b64 param0;
	st.param.f64 	[param0], %fd20;
	.param .b64 retval0;
	call.uni (retval0), 
	__internal_accurate_pow, 
	(
	param0
	);
	ld.param.f64 	%fd54, [retval0];
	} // callseq 2
	setp.lt.s32 	%p48, %r68, 0;
	neg.f64 	%fd56, %fd54;
	selp.f64 	%fd57, %fd56, %fd54, %p45;
	selp.f64 	%fd58, %fd57, %fd54, %p48;
	setp.eq.f32 	%p49, %f27, 0f00000000;
	selp.b32 	%r116, %r68, 0, %p45;
	or.b32  	%r117, %r116, 2146435072;
	selp.b32 	%r118, %r117, %r116, %p44;
	mov.b32 	%r119, 0;
	mov.b64 	%fd59, {%r119, %r118};
	selp.f64 	%fd90, %fd59, %fd58, %p49;
	add.f64 	%fd60, %fd19, 0d4000000000000000;
	{
	.reg .b32 %temp; 
	mov.b64 	{%temp, %r120}, %fd60;
	}
	and.b32  	%r121, %r120, 2146435072;
	setp.ne.s32 	%p50, %r121, 2146435072;
	@%p50 bra 	$L__BB1_65;
	setp.nan.f32 	%p51, %f27, %f27;
	@%p51 bra 	$L__BB1_64;
	setp.neu.f64 	%p52, %fd20, 0d7FF0000000000000;
	@%p52 bra 	$L__BB1_65;
	setp.lt.s32 	%p53, %r68, 0;
	selp.b32 	%r122, %r43, %r42, %p1;
	selp.b32 	%r123, %r122, %r42, %p53;
	mov.b32 	%r124, 0;
	mov.b64 	%fd90, {%r124, %r123};
	bra.uni 	$L__BB1_65;
$L__BB1_64:
	mov.f64 	%fd61, 0d4000000000000000;
	add.rn.f64 	%fd90, %fd19, %fd61;
$L__BB1_65:
	setp.lt.s32 	%p54, %r40, 0;
	setp.eq.s32 	%p55, %r41, 1062207488;
	setp.eq.f32 	%p57, %f27, 0f3F800000;
	selp.f64 	%fd62, 0d3FF0000000000000, %fd90, %p57;
	cvt.f64.f32 	%fd63, %f26;
	add.f64 	%fd64, %fd62, %fd63;
	cvt.rn.f32.f64 	%f28, %fd64;
	ld.global.f32 	%f29, [%rd8+4];
	cvt.f64.f32 	%fd25, %f29;
	{
	.reg .b32 %temp; 
	mov.b64 	{%temp, %r69}, %fd25;
	}
	abs.f64 	%fd26, %fd25;
	{ // callseq 3, 0
	.param .b64 param0;
	st.param.f64 	[param0], %fd26;
	.param .b64 retval0;
	call.uni (retval0), 
	__internal_accurate_pow, 
	(
	param0
	);
	ld.param.f64 	%fd65, [retval0];
	} // callseq 3
	setp.lt.s32 	%p58, %r69, 0;
	neg.f64 	%fd67, %fd65;
	selp.f64 	%fd68, %fd67, %fd65, %p55;
	selp.f64 	%fd69, %fd68, %fd65, %p58;
	setp.eq.f32 	%p59, %f29, 0f00000000;
	selp.b32 	%r125, %r69, 0, %p55;
	or.b32  	%r126, %r125, 2146435072;
	selp.b32 	%r127, %r126, %r125, %p54;
	mov.b32 	%r128, 0;
	mov.b64 	%fd70, {%r128, %r127};
	selp.f64 	%fd91, %fd70, %fd69, %p59;
	add.f64 	%fd71, %fd25, 0d4000000000000000;
	{
	.reg .b32 %temp; 
	mov.b64 	{%temp, %r129}, %fd71;
	}
	and.b32  	%r130, %r129, 2146435072;
	setp.ne.s32 	%p60, %r130, 2146435072;
	@%p60 bra 	$L__BB1_70;
	setp.nan.f32 	%p61, %f29, %f29;
	@%p61 bra 	$L__BB1_69;
	setp.neu.f64 	%p62, %fd26, 0d7FF0000000000000;
	@%p62 bra 	$L__BB1_70;
	setp.lt.s32 	%p63, %r69, 0;
	selp.b32 	%r131, %r43, %r42, %p1;
	selp.b32 	%r132, %r131, %r42, %p63;
	mov.b32 	%r133, 0;
	mov.b64 	%fd91, {%r133, %r132};
	bra.uni 	$L__BB1_70;
$L__BB1_69:
	mov.f64 	%fd72, 0d4000000000000000;
	add.rn.f64 	%fd91, %fd25, %fd72;
$L__BB1_70:
	setp.eq.f32 	%p64, %f29, 0f3F800000;
	selp.f64 	%fd73, 0d3FF0000000000000, %fd91, %p64;
	cvt.f64.f32 	%fd74, %f28;
	add.f64 	%fd75, %fd73, %fd74;
	cvt.rn.f32.f64 	%f196, %fd75;
	add.s32 	%r169, %r169, 4;
	add.s32 	%r168, %r168, 4;
	setp.eq.s32 	%p65, %r169, 0;
	@%p65 bra 	$L__BB1_32;
	bra.uni 	$L__BB1_29;

}
.func  (.param .b64 func_retval0) __internal_accurate_pow(
	.param .b64 __internal_accurate_pow_param_0
)
{
	.reg .pred 	%p<8>;
	.reg .b32 	%r<49>;
	.reg .b32 	%f<3>;
	.reg .b64 	%fd<109>;

	ld.param.f64 	%fd10, [__internal_accurate_pow_param_0];
	{
	.reg .b32 %temp; 
	mov.b64 	{%temp, %r46}, %fd10;
	}
	{
	.reg .b32 %temp; 
	mov.b64 	{%r45, %temp}, %fd10;
	}
	shr.u32 	%r47, %r46, 20;
	setp.gt.u32 	%p1, %r46, 1048575;
	@%p1 bra 	$L__BB2_2;
	mul.f64 	%fd11, %fd10, 0d4350000000000000;
	{
	.reg .b32 %temp; 
	mov.b64 	{%temp, %r46}, %fd11;
	}
	{
	.reg .b32 %temp; 
	mov.b64 	{%r45, %temp}, %fd11;
	}
	shr.u32 	%r16, %r46, 20;
	add.s32 	%r47, %r16, -54;
$L__BB2_2:
	add.s32 	%r48, %r47, -1023;
	and.b32  	%r17, %r46, -2146435073;
	or.b32  	%r18, %r17, 1072693248;
	mov.b64 	%fd107, {%r45, %r18};
	setp.lt.u32 	%p2, %r18, 1073127583;
	@%p2 bra 	$L__BB2_4;
	{
	.reg .b32 %temp; 
	mov.b64 	{%r19, %temp}, %fd107;
	}
	{
	.reg .b32 %temp; 
	mov.b64 	{%temp, %r20}, %fd107;
	}
	add.s32 	%r21, %r20, -1048576;
	mov.b64 	%fd107, {%r19, %r21};
	add.s32 	%r48, %r47, -1022;
$L__BB2_4:
	add.f64 	%fd12, %fd107, 0dBFF0000000000000;
	add.f64 	%fd13, %fd107, 0d3FF0000000000000;
	rcp.approx.ftz.f64 	%fd14, %fd13;
	neg.f64 	%fd15, %fd13;
	fma.rn.f64 	%fd16, %fd15, %fd14, 0d3FF0000000000000;
	fma.rn.f64 	%fd17, %fd16, %fd16, %fd16;
	fma.rn.f64 	%fd18, %fd17, %fd14, %fd14;
	mul.f64 	%fd19, %fd12, %fd18;
	fma.rn.f64 	%fd20, %fd12, %fd18, %fd19;
	mul.f64 	%fd21, %fd20, %fd20;
	fma.rn.f64 	%fd22, %fd21, 0d3EB0F5FF7D2CAFE2, 0d3ED0F5D241AD3B5A;
	fma.rn.f64 	%fd23, %fd22, %fd21, 0d3EF3B20A75488A3F;
	fma.rn.f64 	%fd24, %fd23, %fd21, 0d3F1745CDE4FAECD5;
	fma.rn.f64 	%fd25, %fd24, %fd21, 0d3F3C71C7258A578B;
	fma.rn.f64 	%fd26, %fd25, %fd21, 0d3F6249249242B910;
	fma.rn.f64 	%fd27, %fd26, %fd21, 0d3F89999999999DFB;
	sub.f64 	%fd28, %fd12, %fd20;
	add.f64 	%fd29, %fd28, %fd28;
	neg.f64 	%fd30, %fd20;
	fma.rn.f64 	%fd31, %fd30, %fd12, %fd29;
	mul.f64 	%fd32, %fd18, %fd31;
	fma.rn.f64 	%fd33, %fd21, %fd27, 0d3FB5555555555555;
	mov.f64 	%fd34, 0d3FB5555555555555;
	sub.f64 	%fd35, %fd34, %fd33;
	fma.rn.f64 	%fd36, %fd21, %fd27, %fd35;
	add.f64 	%fd37, %fd36, 0dBC46A4CB00B9E7B0;
	add.f64 	%fd38, %fd33, %fd37;
	sub.f64 	%fd39, %fd33, %fd38;
	add.f64 	%fd40, %fd37, %fd39;
	mul.rn.f64 	%fd41, %fd20, %fd20;
	neg.f64 	%fd42, %fd41;
	fma.rn.f64 	%fd43, %fd20, %fd20, %fd42;
	{
	.reg .b32 %temp; 
	mov.b64 	{%r22, %temp}, %fd32;
	}
	{
	.reg .b32 %temp; 
	mov.b64 	{%temp, %r23}, %fd32;
	}
	add.s32 	%r24, %r23, 1048576;
	mov.b64 	%fd44, {%r22, %r24};
	fma.rn.f64 	%fd45, %fd20, %fd44, %fd43;
	mul.rn.f64 	%fd46, %fd41, %fd20;
	neg.f64 	%fd47, %fd46;
	fma.rn.f64 	%fd48, %fd41, %fd20, %fd47;
	fma.rn.f64 	%fd49, %fd41, %fd32, %fd48;
	fma.rn.f64 	%fd50, %fd45, %fd20, %fd49;
	mul.rn.f64 	%fd51, %fd38, %fd46;
	neg.f64 	%fd52, %fd51;
	fma.rn.f64 	%fd53, %fd38, %fd46, %fd52;
	fma.rn.f64 	%fd54, %fd38, %fd50, %fd53;
	fma.rn.f64 	%fd55, %fd40, %fd46, %fd54;
	add.f64 	%fd56, %fd51, %fd55;
	sub.f64 	%fd57, %fd51, %fd56;
	add.f64 	%fd58, %fd55, %fd57;
	add.f64 	%fd59, %fd20, %fd56;
	sub.f64 	%fd60, %fd20, %fd59;
	add.f64 	%fd61, %fd56, %fd60;
	add.f64 	%fd62, %fd58, %fd61;
	add.f64 	%fd63, %fd32, %fd62;
	add.f64 	%fd64, %fd59, %fd63;
	sub.f64 	%fd65, %fd59, %fd64;
	add.f64 	%fd66, %fd63, %fd65;
	xor.b32  	%r25, %r48, -2147483648;
	mov.b32 	%r26, 1127219200;
	mov.b64 	%fd67, {%r25, %r26};
	mov.b32 	%r27, -2147483648;
	mov.b64 	%fd68, {%r27, %r26};
	sub.f64 	%fd69, %fd67, %fd68;
	fma.rn.f64 	%fd70, %fd69, 0d3FE62E42FEFA39EF, %fd64;
	fma.rn.f64 	%fd71, %fd69, 0dBFE62E42FEFA39EF, %fd70;
	sub.f64 	%fd72, %fd71, %fd64;
	sub.f64 	%fd73, %fd66, %fd72;
	fma.rn.f64 	%fd74, %fd69, 0d3C7ABC9E3B39803F, %fd73;
	add.f64 	%fd75, %fd70, %fd74;
	sub.f64 	%fd76, %fd70, %fd75;
	add.f64 	%fd77, %fd74, %fd76;
	mov.f64 	%fd78, 0d4000000000000000;
	{
	.reg .b32 %temp; 
	mov.b64 	{%temp, %r28}, %fd78;
	}
	{
	.reg .b32 %temp; 
	mov.b64 	{%r29, %temp}, %fd78;
	}
	shl.b32 	%r30, %r28, 1;
	setp.gt.u32 	%p3, %r30, -33554433;
	and.b32  	%r31, %r28, -15728641;
	selp.b32 	%r32, %r31, %r28, %p3;
	mov.b64 	%fd79, {%r29, %r32};
	mul.rn.f64 	%fd80, %fd75, %fd79;
	neg.f64 	%fd81, %fd80;
	fma.rn.f64 	%fd82, %fd75, %fd79, %fd81;
	fma.rn.f64 	%fd83, %fd77, %fd79, %fd82;
	add.f64 	%fd4, %fd80, %fd83;
	sub.f64 	%fd84, %fd80, %fd4;
	add.f64 	%fd5, %fd83, %fd84;
	fma.rn.f64 	%fd85, %fd4, 0d3FF71547652B82FE, 0d4338000000000000;
	{
	.reg .b32 %temp; 
	mov.b64 	{%r13, %temp}, %fd85;
	}
	mov.f64 	%fd86, 0dC338000000000000;
	add.rn.f64 	%fd87, %fd85, %fd86;
	fma.rn.f64 	%fd88, %fd87, 0dBFE62E42FEFA39EF, %fd4;
	fma.rn.f64 	%fd89, %fd87, 0dBC7ABC9E3B39803F, %fd88;
	fma.rn.f64 	%fd90, %fd89, 0d3E5ADE1569CE2BDF, 0d3E928AF3FCA213EA;
	fma.rn.f64 	%fd91, %fd90, %fd89, 0d3EC71DEE62401315;
	fma.rn.f64 	%fd92, %fd91, %fd89, 0d3EFA01997C89EB71;
	fma.rn.f64 	%fd93, %fd92, %fd89, 0d3F2A01A014761F65;
	fma.rn.f64 	%fd94, %fd93, %fd89, 0d3F56C16C1852B7AF;
	fma.rn.f64 	%fd95, %fd94, %fd89, 0d3F81111111122322;
	fma.rn.f64 	%fd96, %fd95, %fd89, 0d3FA55555555502A1;
	fma.rn.f64 	%fd97, %fd96, %fd89, 0d3FC5555555555511;
	fma.rn.f64 	%fd98, %fd97, %fd89, 0d3FE000000000000B;
	fma.rn.f64 	%fd99, %fd98, %fd89, 0d3FF0000000000000;
	fma.rn.f64 	%fd100, %fd99, %fd89, 0d3FF0000000000000;
	{
	.reg .b32 %temp; 
	mov.b64 	{%r14, %temp}, %fd100;
	}
	{
	.reg .b32 %temp; 
	mov.b64 	{%temp, %r15}, %fd100;
	}
	shl.b32 	%r33, %r13, 20;
	add.s32 	%r34, %r33, %r15;
	mov.b64 	%fd108, {%r14, %r34};
	{
	.reg .b32 %temp; 
	mov.b64 	{%temp, %r35}, %fd4;
	}
	mov.b32 	%f2, %r35;
	abs.f32 	%f1, %f2;
	setp.lt.f32 	%p4, %f1, 0f4086232B;
	@%p4 bra 	$L__BB2_7;
	setp.lt.f64 	%p5, %fd4, 0d0000000000000000;
	add.f64 	%fd101, %fd4, 0d7FF0000000000000;
	selp.f64 	%fd108, 0d0000000000000000, %fd101, %p5;
	setp.geu.f32 	%p6, %f1, 0f40874800;
	@%p6 bra 	$L__BB2_7;
	shr.u32 	%r36, %r13, 31;
	add.s32 	%r37, %r13, %r36;
	shr.s32 	%r38, %r37, 1;
	shl.b32 	%r39, %r38, 20;
	add.s32 	%r40, %r15, %r39;
	mov.b64 	%fd102, {%r14, %r40};
	sub.s32 	%r41, %r13, %r38;
	shl.b32 	%r42, %r41, 20;
	add.s32 	%r43, %r42, 1072693248;
	mov.b32 	%r44, 0;
	mov.b64 	%fd103, {%r44, %r43};
	mul.f64 	%fd108, %fd103, %fd102;
$L__BB2_7:
	abs.f64 	%fd104, %fd108;
	setp.eq.f64 	%p7, %fd104, 0d7FF0000000000000;
	fma.rn.f64 	%fd105, %fd108, %fd5, %fd108;
	selp.f64 	%fd106, %fd108, %fd105, %p7;
	st.param.f64 	[func_retval0], %fd106;
	ret;

}


// ===== COMPILED SASS (sm_100) =====

	.target	sm_100

	.elftype	@"ET_EXEC"


//--------------------- .note.nv.tkinfo           --------------------------
	.section	.note.nv.tkinfo,"",@"SHT_NOTE"
	.sectionflags	@"SHF_NOTE_NV_TKINFO"
	.tkinfo
        /*0018*/ 	.word	0x00000002
        /*0030*/ 	.string	""
        /*0030*/ 	.string	"ptxas"
        /*0030*/ 	.string	"Cuda compilation tools, release 13.0, V13.0.88"
        /*0030*/ 	.string	"Build cuda_13.0.r13.0/compiler.36424714_0"
        /*0030*/ 	.string	"-arch sm_100 -m 64 "



//--------------------- .note.nv.cuinfo           --------------------------
	.section	.note.nv.cuinfo,"",@"SHT_NOTE"
	.sectionflags	@"SHF_NOTE_NV_CUINFO"
        /*0018*/ 	.short	0x0002
        /*001a*/ 	.short	0x0064
        /*001c*/ 	.short	0x0082
	.zero		2


//--------------------- .nv.info                  --------------------------
	.section	.nv.info,"",@"SHT_CUDA_INFO"
	.align	4


	//----- nvinfo : EIATTR_REGCOUNT
	.align		4
        /*0000*/ 	.byte	0x04, 0x2f
        /*0002*/ 	.short	(.L_1 - .L_0)
	.align		4
.L_0:
        /*0004*/ 	.word	index@(_Z8mykerneliiiPKfPf)
        /*0008*/ 	.word	0x00000060


	//----- nvinfo : EIATTR_FRAME_SIZE
	.align		4
.L_1:
        /*000c*/ 	.byte	0x04, 0x11
        /*000e*/ 	.short	(.L_3 - .L_2)
	.align		4
.L_2:
        /*0010*/ 	.word	index@(_Z8mykerneliiiPKfPf)
        /*0014*/ 	.word	0x00000000


	//----- nvinfo : EIATTR_REGCOUNT
	.align		4
.L_3:
        /*0018*/ 	.byte	0x04, 0x2f
        /*001a*/ 	.short	(.L_5 - .L_4)
	.align		4
.L_4:
        /*001c*/ 	.word	index@(_Z10preprocessiiiPKfPfS1_)
        /*0020*/ 	.word	0x00000024


	//----- nvinfo : EIATTR_FRAME_SIZE
	.align		4
.L_5:
        /*0024*/ 	.byte	0x04, 0x11
        /*0026*/ 	.short	(.L_7 - .L_6)
	.align		4
.L_6:
        /*0028*/ 	.word	index@($_Z10preprocessiiiPKfPfS1_$__internal_accurate_pow)
        /*002c*/ 	.word	0x00000000


	//----- nvinfo : EIATTR_FRAME_SIZE
	.align		4
.L_7:
        /*0030*/ 	.byte	0x04, 0x11
        /*0032*/ 	.short	(.L_9 - .L_8)
	.align		4
.L_8:
        /*0034*/ 	.word	index@($__internal_1_$__cuda_sm3x_div_rn_noftz_f32_slowpath)
        /*0038*/ 	.word	0x00000000


	//----- nvinfo : EIATTR_FRAME_SIZE
	.align		4
.L_9:
        /*003c*/ 	.byte	0x04, 0x11
        /*003e*/ 	.short	(.L_11 - .L_10)
	.align		4
.L_10:
        /*0040*/ 	.word	index@($__internal_0_$__cuda_sm20_sqrt_rn_f32_slowpath)
        /*0044*/ 	.word	0x00000000


	//----- nvinfo : EIATTR_FRAME_SIZE
	.align		4
.L_11:
        /*0048*/ 	.byte	0x04, 0x11
        /*004a*/ 	.short	(.L_13 - .L_12)
	.align		4
.L_12:
        /*004c*/ 	.word	index@(_Z10preprocessiiiPKfPfS1_)
        /*0050*/ 	.word	0x00000000


	//----- nvinfo : EIATTR_MIN_STACK_SIZE
	.align		4
.L_13:
        /*0054*/ 	.byte	0x04, 0x12
        /*0056*/ 	.short	(.L_15 - .L_14)
	.align		4
.L_14:
        /*0058*/ 	.word	index@(_Z10preprocessiiiPKfPfS1_)
        /*005c*/ 	.word	0x00000000


	//----- nvinfo : EIATTR_MIN_STACK_SIZE
	.align		4
.L_15:
        /*0060*/ 	.byte	0x04, 0x12
        /*0062*/ 	.short	(.L_17 - .L_16)
	.align		4
.L_16:
        /*0064*/ 	.word	index@(_Z8mykerneliiiPKfPf)
        /*0068*/ 	.word	0x00000000
.L_17:


//--------------------- .nv.compat                --------------------------
	.section	.nv.compat,"",@"SHT_CUDA_COMPAT_INFO"
	.align	4
        /*0000*/ 	.byte	0x02, 0x09, 0x00, 0x00, 0x02, 0x02, 0x01, 0x00, 0x02, 0x05, 0x05, 0x00, 0x03, 0x07, 0x01, 0x01
        /*0010*/ 	.byte	0x02, 0x03, 0x00, 0x00, 0x02, 0x06, 0x01, 0x00, 0x04, 0x0b, 0x08, 0x00, 0x01, 0x00, 0x00, 0x00
        /*0020*/ 	.byte	0x00, 0x00, 0x00, 0x00


//--------------------- .nv.info._Z10preprocessiiiPKfPfS1_ --------------------------
	.section	.nv.info._Z10preprocessiiiPKfPfS1_,"",@"SHT_CUDA_INFO"
	.sectionflags	@""
	.align	4


	//----- nvinfo : EIATTR_CUDA_API_VERSION
	.align		4
        /*0000*/ 	.byte	0x04, 0x37
        /*0002*/ 	.short	(.L_19 - .L_18)
.L_18:
        /*0004*/ 	.word	0x00000082


	//----- nvinfo : EIATTR_KPARAM_INFO
	.align		4
.L_19:
        /*0008*/ 	.byte	0x04, 0x17
        /*000a*/ 	.short	(.L_21 - .L_20)
.L_20:
        /*000c*/ 	.word	0x00000000
        /*0010*/ 	.short	0x0005
        /*0012*/ 	.short	0x0020
        /*0014*/ 	.byte	0x00, 0xf5, 0x21, 0x00


	//----- nvinfo : EIATTR_KPARAM_INFO
	.align		4
.L_21:
        /*0018*/ 	.byte	0x04, 0x17
        /*001a*/ 	.short	(.L_23 - .L_22)
.L_22:
        /*001c*/ 	.word	0x00000000
        /*0020*/ 	.short	0x0004
        /*0022*/ 	.short	0x0018
        /*0024*/ 	.byte	0x00, 0xf5, 0x21, 0x00


	//----- nvinfo : EIATTR_KPARAM_INFO
	.align		4
.L_23:
        /*0028*/ 	.byte	0x04, 0x17
        /*002a*/ 	.short	(.L_25 - .L_24)
.L_24:
        /*002c*/ 	.word	0x00000000
        /*0030*/ 	.short	0x0003
        /*0032*/ 	.short	0x0010
        /*0034*/ 	.byte	0x00, 0xf5, 0x21, 0x00


	//----- nvinfo : EIATTR_KPARAM_INFO
	.align		4
.L_25:
        /*0038*/ 	.byte	0x04, 0x17
        /*003a*/ 	.short	(.L_27 - .L_26)
.L_26:
        /*003c*/ 	.word	0x00000000
        /*0040*/ 	.short	0x0002
        /*0042*/ 	.short	0x0008
        /*0044*/ 	.byte	0x00, 0xf0, 0x11, 0x00


	//----- nvinfo : EIATTR_KPARAM_INFO
	.align		4
.L_27:
        /*0048*/ 	.byte	0x04, 0x17
        /*004a*/ 	.short	(.L_29 - .L_28)
.L_28:
        /*004c*/ 	.word	0x00000000
        /*0050*/ 	.short	0x0001
        /*0052*/ 	.short	0x0004
        /*0054*/ 	.byte	0x00, 0xf0, 0x11, 0x00


	//----- nvinfo : EIATTR_KPARAM_INFO
	.align		4
.L_29:
        /*0058*/ 	.byte	0x04, 0x17
        /*005a*/ 	.short	(.L_31 - .L_30)
.L_30:
        /*005c*/ 	.word	0x00000000
        /*0060*/ 	.short	0x0000
        /*0062*/ 	.short	0x0000
        /*0064*/ 	.byte	0x00, 0xf0, 0x11, 0x00


	//----- nvinfo : EIATTR_SPARSE_MMA_MASK
	.align		4
.L_31:
        /*0068*/ 	.byte	0x03, 0x50
        /*006a*/ 	.short	0x0000


	//----- nvinfo : EIATTR_MAXREG_COUNT
	.align		4
        /*006c*/ 	.byte	0x03, 0x1b
        /*006e*/ 	.short	0x00ff


	//----- nvinfo : EIATTR_MERCURY_ISA_VERSION
	.align		4
        /*0070*/ 	.byte	0x03, 0x5f
        /*0072*/ 	.short	0x0101


	//----- nvinfo : EIATTR_VRC_CTA_INIT_COUNT
	.align		4
        /*0074*/ 	.byte	0x02, 0x4a
	.zero		1
	.zero		1


	//----- nvinfo : EIATTR_EXIT_INSTR_OFFSETS
	.align		4
        /*0078*/ 	.byte	0x04, 0x1c
        /*007a*/ 	.short	(.L_33 - .L_32)


	//   ....[0]....
.L_32:
        /*007c*/ 	.word	0x00000060


	//   ....[1]....
        /*0080*/ 	.word	0x00001c70


	//   ....[2]....
        /*0084*/ 	.word	0x00002850


	//   ....[3]....
        /*0088*/ 	.word	0x00002e00


	//   ....[4]....
        /*008c*/ 	.word	0x00003130


	//   ....[5]....
        /*0090*/ 	.word	0x000032c0


	//----- nvinfo : EIATTR_CRS_STACK_SIZE
	.align		4
.L_33:
        /*0094*/ 	.byte	0x04, 0x1e
        /*0096*/ 	.short	(.L_35 - .L_34)
.L_34:
        /*0098*/ 	.word	0x00000000


	//----- nvinfo : EIATTR_CBANK_PARAM_SIZE
	.align		4
.L_35:
        /*009c*/ 	.byte	0x03, 0x19
        /*009e*/ 	.short	0x0028


	//----- nvinfo : EIATTR_PARAM_CBANK
	.align		4
        /*00a0*/ 	.byte	0x04, 0x0a
        /*00a2*/ 	.short	(.L_37 - .L_36)
	.align		4
.L_36:
        /*00a4*/ 	.word	index@(.nv.constant0._Z10preprocessiiiPKfPfS1_)
        /*00a8*/ 	.short	0x0380
        /*00aa*/ 	.short	0x0028


	//----- nvinfo : EIATTR_SW_WAR
	.align		4
.L_37:
        /*00ac*/ 	.byte	0x04, 0x36
        /*00ae*/ 	.short	(.L_39 - .L_38)
.L_38:
        /*00b0*/ 	.word	0x00000008
.L_39:


//--------------------- .nv.info._Z8mykerneliiiPKfPf --------------------------
	.section	.nv.info._Z8mykerneliiiPKfPf,"",@"SHT_CUDA_INFO"
	.sectionflags	@""
	.align	4


	//----- nvinfo : EIATTR_CUDA_API_VERSION
	.align		4
        /*0000*/ 	.byte	0x04, 0x37
        /*0002*/ 	.short	(.L_41 - .L_40)
.L_40:
        /*0004*/ 	.word	0x00000082


	//----- nvinfo : EIATTR_KPARAM_INFO
	.align		4
.L_41:
        /*0008*/ 	.byte	0x04, 0x17
        /*000a*/ 	.short	(.L_43 - .L_42)
.L_42:
        /*000c*/ 	.word	0x00000000
        /*0010*/ 	.short	0x0004
        /*0012*/ 	.short	0x0018
        /*0014*/ 	.byte	0x00, 0xf5, 0x21, 0x00


	//----- nvinfo : EIATTR_KPARAM_INFO
	.align		4
.L_43:
        /*0018*/ 	.byte	0x04, 0x17
        /*001a*/ 	.short	(.L_45 - .L_44)
.L_44:
        /*001c*/ 	.word	0x00000000
        /*0020*/ 	.short	0x0003
        /*0022*/ 	.short	0x0010
        /*0024*/ 	.byte	0x00, 0xf5, 0x21, 0x00


	//----- nvinfo : EIATTR_KPARAM_INFO
	.align		4
.L_45:
        /*0028*/ 	.byte	0x04, 0x17
        /*002a*/ 	.short	(.L_47 - .L_46)
.L_46:
        /*002c*/ 	.word	0x00000000
        /*0030*/ 	.short	0x0002
        /*0032*/ 	.short	0x0008
        /*0034*/ 	.byte	0x00, 0xf0, 0x11, 0x00


	//----- nvinfo : EIATTR_KPARAM_INFO
	.align		4
.L_47:
        /*0038*/ 	.byte	0x04, 0x17
        /*003a*/ 	.short	(.L_49 - .L_48)
.L_48:
        /*003c*/ 	.word	0x00000000
        /*0040*/ 	.short	0x0001
        /*0042*/ 	.short	0x0004
        /*0044*/ 	.byte	0x00, 0xf0, 0x11, 0x00


	//----- nvinfo : EIATTR_KPARAM_INFO
	.align		4
.L_49:
        /*0048*/ 	.byte	0x04, 0x17
        /*004a*/ 	.short	(.L_51 - .L_50)
.L_50:
        /*004c*/ 	.word	0x00000000
        /*0050*/ 	.short	0x0000
        /*0052*/ 	.short	0x0000
        /*0054*/ 	.byte	0x00, 0xf0, 0x11, 0x00


	//----- nvinfo : EIATTR_SPARSE_MMA_MASK
	.align		4
.L_51:
        /*0058*/ 	.byte	0x03, 0x50
        /*005a*/ 	.short	0x0000


	//----- nvinfo : EIATTR_MAXREG_COUNT
	.align		4
        /*005c*/ 	.byte	0x03, 0x1b
        /*005e*/ 	.short	0x00ff


	//----- nvinfo : EIATTR_NUM_BARRIERS
	.align		4
        /*0060*/ 	.byte	0x02, 0x4c
        /*0062*/ 	.byte	0x01
	.zero		1


	//----- nvinfo : EIATTR_MERCURY_ISA_VERSION
	.align		4
        /*0064*/ 	.byte	0x03, 0x5f
        /*0066*/ 	.short	0x0101


	//----- nvinfo : EIATTR_VRC_CTA_INIT_COUNT
	.align		4
        /*0068*/ 	.byte	0x02, 0x4a
	.zero		1
	.zero		1


	//----- nvinfo : EIATTR_EXIT_INSTR_OFFSETS
	.align		4
        /*006c*/ 	.byte	0x04, 0x1c
        /*006e*/ 	.short	(.L_53 - .L_52)


	//   ....[0]....
.L_52:
        /*0070*/ 	.word	0x000000d0


	//   ....[1]....
        /*0074*/ 	.word	0x00001c50


	//   ....[2]....
        /*0078*/ 	.word	0x00001c90


	//   ....[3]....
        /*007c*/ 	.word	0x00001cd0


	//   ....[4]....
        /*0080*/ 	.word	0x00001d10


	//   ....[5]....
        /*0084*/ 	.word	0x00001d50


	//   ....[6]....
        /*0088*/ 	.word	0x00001d90


	//   ....[7]....
        /*008c*/ 	.word	0x00001dd0


	//   ....[8]....
        /*0090*/ 	.word	0x00001e10


	//   ....[9]....
        /*0094*/ 	.word	0x00001e30


	//----- nvinfo : EIATTR_CRS_STACK_SIZE
	.align		4
.L_53:
        /*0098*/ 	.byte	0x04, 0x1e
        /*009a*/ 	.short	(.L_55 - .L_54)
.L_54:
        /*009c*/ 	.word	0x00000000


	//----- nvinfo : EIATTR_CBANK_PARAM_SIZE
	.align		4
.L_55:
        /*00a0*/ 	.byte	0x03, 0x19
        /*00a2*/ 	.short	0x0020


	//----- nvinfo : EIATTR_PARAM_CBANK
	.align		4
        /*00a4*/ 	.byte	0x04, 0x0a
        /*00a6*/ 	.short	(.L_57 - .L_56)
	.align		4
.L_56:
        /*00a8*/ 	.word	index@(.nv.constant0._Z8mykerneliiiPKfPf)
        /*00ac*/ 	.short	0x0380
        /*00ae*/ 	.short	0x0020


	//----- nvinfo : EIATTR_SW_WAR
	.align		4
.L_57:
        /*00b0*/ 	.byte	0x04, 0x36
        /*00b2*/ 	.short	(.L_59 - .L_58)
.L_58:
        /*00b4*/ 	.word	0x00000008
.L_59:


//--------------------- .nv.callgraph             --------------------------
	.section	.nv.callgraph,"",@"SHT_CUDA_CALLGRAPH"
	.align	4
	.sectionentsize	8
	.align		4
        /*0000*/ 	.word	0x00000000
	.align		4
        /*0004*/ 	.word	0xffffffff
	.align		4
        /*0008*/ 	.word	0x00000000
	.align		4
        /*000c*/ 	.word	0xfffffffe
	.align		4
        /*0010*/ 	.word	0x00000000
	.align		4
        /*0014*/ 	.word	0xfffffffd
	.align		4
        /*0018*/ 	.word	0x00000000
	.align		4
        /*001c*/ 	.word	0xfffffffc


//--------------------- .text._Z10preprocessiiiPKfPfS1_ --------------------------
	.section	.text._Z10preprocessiiiPKfPfS1_,"ax",@progbits
	.align	128
        .global         _Z10preprocessiiiPKfPfS1_
        .type           _Z10preprocessiiiPKfPfS1_,@function
        .size           _Z10preprocessiiiPKfPfS1_,(.L_x_108 - _Z10preprocessiiiPKfPfS1_)
        .other          _Z10preprocessiiiPKfPfS1_,@"STO_CUDA_ENTRY STV_DEFAULT"
_Z10preprocessiiiPKfPfS1_:
.text._Z10preprocessiiiPKfPfS1_:
[----:B------:R-:W-:Y:S01]  /*0000*/  LDC R1, c[0x0][0x37c] ;  /* 0x0000df00ff017b82 */ /* 0x000fe20000000800 */
[----:B------:R-:W0:Y:S01]  /*0010*/  S2R R8, SR_CTAID.X ;  /* 0x0000000000087919 */ /* 0x000e220000002500 */
[----:B------:R-:W1:Y:S01]  /*0020*/  LDCU UR4, c[0x0][0x380] ;  /* 0x00007000ff0477ac */ /* 0x000e620008000800 */
[----:B------:R-:W0:Y:S02]  /*0030*/  S2R R3, SR_TID.X ;  /* 0x0000000000037919 */ /* 0x000e240000002100 */
[----:B0-----:R-:W-:-:S04]  /*0040*/  LEA R8, R8, R3, 0x8 ;  /* 0x0000000308087211 */ /* 0x001fc800078e40ff */
[----:B-1----:R-:W-:-:S13]  /*0050*/  ISETP.GE.AND P0, PT, R8, UR4, PT ;  /* 0x0000000408007c0c */ /* 0x002fda000bf06270 */
[----:B------:R-:W-:Y:S05]  /*0060*/  @P0 EXIT ;  /* 0x000000000000094d */ /* 0x000fea0003800000 */
[----:B------:R-:W0:Y:S01]  /*0070*/  LDCU UR10, c[0x0][0x384] ;  /* 0x00007080ff0a77ac */ /* 0x000e220008000800 */
[----:B------:R-:W-:Y:S01]  /*0080*/  HFMA2 R3, -RZ, RZ, 0, 0 ;  /* 0x00000000ff037431 */ /* 0x000fe200000001ff */
[----:B------:R-:W1:Y:S01]  /*0090*/  LDCU.64 UR12, c[0x0][0x358] ;  /* 0x00006b00ff0c77ac */ /* 0x000e620008000a00 */
[----:B0-----:R-:W-:-:S09]  /*00a0*/  UISETP.GE.AND UP0, UPT, UR10, 0x1, UPT ;  /* 0x000000010a00788c */ /* 0x001fd2000bf06270 */
[----:B-1----:R-:W-:Y:S05]  /*00b0*/  BRA.U !UP0, `(.L_x_0) ;  /* 0x0000000508a87547 */ /* 0x002fea000b800000 */
[----:B------:R-:W-:Y:S02]  /*00c0*/  UISETP.GE.U32.AND UP2, UPT, UR10, 0x10, UPT ;  /* 0x000000100a00788c */ /* 0x000fe4000bf46070 */
[----:B------:R-:W-:Y:S01]  /*00d0*/  IMAD R0, R8, UR10, RZ ;  /* 0x0000000a08007c24 */ /* 0x000fe2000f8e02ff */
[----:B------:R-:W-:Y:S01]  /*00e0*/  ULOP3.LUT UR8, UR10, 0xf, URZ, 0xc0, !UPT ;  /* 0x0000000f0a087892 */ /* 0x000fe2000f8ec0ff */
[----:B------:R-:W-:Y:S01]  /*00f0*/  IMAD.MOV.U32 R3, RZ, RZ, RZ ;  /* 0x000000ffff037224 */ /* 0x000fe200078e00ff */
[----:B------:R-:W-:Y:S02]  /*0100*/  UMOV UR4, URZ ;  /* 0x000000ff00047c82 */ /* 0x000fe40008000000 */
[----:B------:R-:W-:Y:S02]  /*0110*/  UISETP.NE.AND UP1, UPT, UR8, URZ, UPT ;  /* 0x000000ff0800728c */ /* 0x000fe4000bf25270 */
[----:B------:R-:W-:Y:S09]  /*0120*/  BRA.U !UP2, `(.L_x_1) ;  /* 0x000000010ab87547 */ /* 0x000ff2000b800000 */
[----:B------:R-:W0:Y:S01]  /*0130*/  LDCU.64 UR6, c[0x0][0x390] ;  /* 0x00007200ff0677ac */ /* 0x000e220008000a00 */
[----:B------:R-:W-:Y:S02]  /*0140*/  MOV R3, RZ ;  /* 0x000000ff00037202 */ /* 0x000fe40000000f00 */
[----:B------:R-:W-:Y:S01]  /*0150*/  MOV R2, R0 ;  /* 0x0000000000027202 */ /* 0x000fe20000000f00 */
[----:B------:R-:W-:-:S04]  /*0160*/  ULOP3.LUT UR4, UR10, 0x7ffffff0, URZ, 0xc0, !UPT ;  /* 0x7ffffff00a047892 */ /* 0x000fc8000f8ec0ff */
[----:B------:R-:W-:Y:S02]  /*0170*/  UIADD3 UR9, UPT, UPT, -UR4, URZ, URZ ;  /* 0x000000ff04097290 */ /* 0x000fe4000fffe1ff */
[----:B0-----:R-:W-:-:S04]  /*0180*/  UIADD3 UR5, UP2, UPT, UR6, 0x20, URZ ;  /* 0x0000002006057890 */ /* 0x001fc8000ff5e0ff */
[----:B------:R-:W-:-:S12]  /*0190*/  UIADD3.X UR6, UPT, UPT, URZ, UR7, URZ, UP2, !UPT ;  /* 0x00000007ff067290 */ /* 0x000fd800097fe4ff */
.L_x_2:
[----:B------:R-:W-:Y:S01]  /*01a0*/  MOV R5, UR6 ;  /* 0x0000000600057c02 */ /* 0x000fe20008000f00 */
[----:B------:R-:W-:-:S04]  /*01b0*/  IMAD.U32 R4, RZ, RZ, UR5 ;  /* 0x00000005ff047e24 */ /* 0x000fc8000f8e00ff */
[----:B------:R-:W-:-:S05]  /*01c0*/  IMAD.WIDE R4, R2, 0x4, R4 ;  /* 0x0000000402047825 */ /* 0x000fca00078e0204 */
[----:B------:R-:W2:Y:S04]  /*01d0*/  LDG.E R16, desc[UR12][R4.64+-0x20] ;  /* 0xffffe00c04107981 */ /* 0x000ea8000c1e1900 */
[----:B------:R-:W3:Y:S04]  /*01e0*/  LDG.E R15, desc[UR12][R4.64+-0x1c] ;  /* 0xffffe40c040f7981 */ /* 0x000ee8000c1e1900 */
[----:B------:R-:W4:Y:S04]  /*01f0*/  LDG.E R18, desc[UR12][R4.64+-0x18] ;  /* 0xffffe80c04127981 */ /* 0x000f28000c1e1900 */
[----:B------:R-:W5:Y:S04]  /*0200*/  LDG.E R20, desc[UR12][R4.64+-0x14] ;  /* 0xffffec0c04147981 */ /* 0x000f68000c1e1900 */
        /* <DEDUP_REMOVED lines=11> */
[----:B------:R-:W5:Y:S01]  /*02c0*/  LDG.E R14, desc[UR12][R4.64+0x1c] ;  /* 0x00001c0c040e7981 */ /* 0x000f62000c1e1900 */
[----:B------:R-:W-:Y:S01]  /*02d0*/  UIADD3 UR9, UPT, UPT, UR9, 0x10, URZ ;  /* 0x0000001009097890 */ /* 0x000fe2000fffe0ff */
[----:B------:R-:W-:-:S03]  /*02e0*/  IADD3 R2, PT, PT, R2, 0x10, RZ ;  /* 0x0000001002027810 */ /* 0x000fc60007ffe0ff */
[----:B------:R-:W-:Y:S01]  /*02f0*/  UISETP.NE.AND UP2, UPT, UR9, URZ, UPT ;  /* 0x000000ff0900728c */ /* 0x000fe2000bf45270 */
[----:B--2---:R-:W-:-:S04]  /*0300*/  FADD R16, R16, R3 ;  /* 0x0000000310107221 */ /* 0x004fc80000000000 */
[----:B---3--:R-:W-:-:S04]  /*0310*/  FADD R15, R16, R15 ;  /* 0x0000000f100f7221 */ /* 0x008fc80000000000 */
[----:B----4-:R-:W-:-:S04]  /*0320*/  FADD R15, R15, R18 ;  /* 0x000000120f0f7221 */ /* 0x010fc80000000000 */
[----:B-----5:R-:W-:-:S04]  /*0330*/  FADD R15, R15, R20 ;  /* 0x000000140f0f7221 */ /* 0x020fc80000000000 */
[----:B------:R-:W-:-:S04]  /*0340*/  FADD R15, R15, R22 ;  /* 0x000000160f0f7221 */ /* 0x000fc80000000000 */
        /* <DEDUP_REMOVED lines=10> */
[----:B------:R-:W-:Y:S01]  /*03f0*/  FADD R3, R7, R14 ;  /* 0x0000000e07037221 */ /* 0x000fe20000000000 */
[----:B------:R-:W-:Y:S06]  /*0400*/  BRA.U UP2, `(.L_x_2) ;  /* 0xfffffffd02647547 */ /* 0x000fec000b83ffff */
.L_x_1:
[----:B------:R-:W-:Y:S05]  /*0410*/  BRA.U !UP1, `(.L_x_0) ;  /* 0x0000000109d07547 */ /* 0x000fea000b800000 */
[----:B------:R-:W-:Y:S02]  /*0420*/  UISETP.GE.U32.AND UP1, UPT, UR8, 0x8, UPT ;  /* 0x000000080800788c */ /* 0x000fe4000bf26070 */
[----:B------:R-:W-:-:S04]  /*0430*/  ULOP3.LUT UR6, UR10, 0x7, URZ, 0xc0, !UPT ;  /* 0x000000070a067892 */ /* 0x000fc8000f8ec0ff */
[----:B------:R-:W-:-:S03]  /*0440*/  UISETP.NE.AND UP2, UPT, UR6, URZ, UPT ;  /* 0x000000ff0600728c */ /* 0x000fc6000bf45270 */
[----:B------:R-:W-:Y:S08]  /*0450*/  BRA.U !UP1, `(.L_x_3) ;  /* 0x0000000109507547 */ /* 0x000ff0000b800000 */
[----:B------:R-:W0:Y:S01]  /*0460*/  LDC.64 R4, c[0x0][0x390] ;  /* 0x0000e400ff047b82 */ /* 0x000e220000000a00 */
[----:B------:R-:W-:-:S04]  /*0470*/  VIADD R7, R0, UR4 ;  /* 0x0000000400077c36 */ /* 0x000fc80008000000 */
[----:B0-----:R-:W-:-:S05]  /*0480*/  IMAD.WIDE R4, R7, 0x4, R4 ;  /* 0x0000000407047825 */ /* 0x001fca00078e0204 */
[----:B------:R-:W2:Y:S04]  /*0490*/  LDG.E R2, desc[UR12][R4.64] ;  /* 0x0000000c04027981 */ /* 0x000ea8000c1e1900 */
[----:B------:R-:W3:Y:S04]  /*04a0*/  LDG.E R7, desc[UR12][R4.64+0x4] ;  /* 0x0000040c04077981 */ /* 0x000ee8000c1e1900 */
[----:B------:R-:W4:Y:S04]  /*04b0*/  LDG.E R9, desc[UR12][R4.64+0x8] ;  /* 0x0000080c04097981 */ /* 0x000f28000c1e1900 */
[----:B------:R-:W5:Y:S04]  /*04c0*/  LDG.E R11, desc[UR12][R4.64+0xc] ;  /* 0x00000c0c040b7981 */ /* 0x000f68000c1e1900 */
[----:B------:R-:W5:Y:S04]  /*04d0*/  LDG.E R13, desc[UR12][R4.64+0x10] ;  /* 0x0000100c040d7981 */ /* 0x000f68000c1e1900 */
[----:B------:R-:W5:Y:S04]  /*04e0*/  LDG.E R15, desc[UR12][R4.64+0x14] ;  /* 0x0000140c040f7981 */ /* 0x000f68000c1e1900 */
[----:B------:R-:W5:Y:S04]  /*04f0*/  LDG.E R17, desc[UR12][R4.64+0x18] ;  /* 0x0000180c04117981 */ /* 0x000f68000c1e1900 */
[----:B------:R-:W5:Y:S01]  /*0500*/  LDG.E R19, desc[UR12][R4.64+0x1c] ;  /* 0x00001c0c04137981 */ /* 0x000f62000c1e1900 */
[----:B------:R-:W-:Y:S01]  /*0510*/  UIADD3 UR4, UPT, UPT, UR4, 0x8, URZ ;  /* 0x0000000804047890 */ /* 0x000fe2000fffe0ff */
[----:B--2---:R-:W-:-:S04]  /*0520*/  FADD R2, R3, R2 ;  /* 0x0000000203027221 */ /* 0x004fc80000000000 */
[----:B---3--:R-:W-:-:S04]  /*0530*/  FADD R2, R2, R7 ;  /* 0x0000000702027221 */ /* 0x008fc80000000000 */
[----:B----4-:R-:W-:-:S04]  /*0540*/  FADD R2, R2, R9 ;  /* 0x0000000902027221 */ /* 0x010fc80000000000 */
[----:B-----5:R-:W-:-:S04]  /*0550*/  FADD R2, R2, R11 ;  /* 0x0000000b02027221 */ /* 0x020fc80000000000 */
[----:B------:R-:W-:-:S04]  /*0560*/  FADD R2, R2, R13 ;  /* 0x0000000d02027221 */ /* 0x000fc80000000000 */
[----:B------:R-:W-:-:S04]  /*0570*/  FADD R2, R2, R15 ;  /* 0x0000000f02027221 */ /* 0x000fc80000000000 */
[----:B------:R-:W-:-:S04]  /*0580*/  FADD R2, R2, R17 ;  /* 0x0000001102027221 */ /* 0x000fc80000000000 */
[----:B------:R-:W-:-:S07]  /*0590*/  FADD R3, R2, R19 ;  /* 0x0000001302037221 */ /* 0x000fce0000000000 */
.L_x_3:
[----:B------:R-:W-:Y:S05]  /*05a0*/  BRA.U !UP2, `(.L_x_0) ;  /* 0x000000010a6c7547 */ /* 0x000fea000b800000 */
[----:B------:R-:W-:Y:S02]  /*05b0*/  UISETP.GE.U32.AND UP1, UPT, UR6, 0x4, UPT ;  /* 0x000000040600788c */ /* 0x000fe4000bf26070 */
[----:B------:R-:W-:-:S04]  /*05c0*/  ULOP3.LUT UR5, UR10, 0x3, URZ, 0xc0, !UPT ;  /* 0x000000030a057892 */ /* 0x000fc8000f8ec0ff */
[----:B------:R-:W-:-:S03]  /*05d0*/  UISETP.NE.AND UP2, UPT, UR5, URZ, UPT ;  /* 0x000000ff0500728c */ /* 0x000fc6000bf45270 */
[----:B------:R-:W-:Y:S08]  /*05e0*/  BRA.U !UP1, `(.L_x_4) ;  /* 0x0000000109307547 */ /* 0x000ff0000b800000 */
[----:B------:R-:W0:Y:S01]  /*05f0*/  LDC.64 R4, c[0x0][0x390] ;  /* 0x0000e400ff047b82 */ /* 0x000e220000000a00 */
[----:B------:R-:W-:-:S05]  /*0600*/  IADD3 R7, PT, PT, R0, UR4, RZ ;  /* 0x0000000400077c10 */ /* 0x000fca000fffe0ff */
[----:B0-----:R-:W-:-:S05]  /*0610*/  IMAD.WIDE R4, R7, 0x4, R4 ;  /* 0x0000000407047825 */ /* 0x001fca00078e0204 */
[----:B------:R-:W2:Y:S04]  /*0620*/  LDG.E R2, desc[UR12][R4.64] ;  /* 0x0000000c04027981 */ /* 0x000ea8000c1e1900 */
[----:B------:R-:W3:Y:S04]  /*0630*/  LDG.E R7, desc[UR12][R4.64+0x4] ;  /* 0x0000040c04077981 */ /* 0x000ee8000c1e1900 */
[----:B------:R-:W4:Y:S04]  /*0640*/  LDG.E R9, desc[UR12][R4.64+0x8] ;  /* 0x0000080c04097981 */ /* 0x000f28000c1e1900 */
[----:B------:R-:W5:Y:S01]  /*0650*/  LDG.E R11, desc[UR12][R4.64+0xc] ;  /* 0x00000c0c040b7981 */ /* 0x000f62000c1e1900 */
[----:B------:R-:W-:Y:S01]  /*0660*/  UIADD3 UR4, UPT, UPT, UR4, 0x4, URZ ;  /* 0x0000000404047890 */ /* 0x000fe2000fffe0ff */
[----:B--2---:R-:W-:-:S04]  /*0670*/  FADD R2, R3, R2 ;  /* 0x0000000203027221 */ /* 0x004fc80000000000 */
[----:B---3--:R-:W-:-:S04]  /*0680*/  FADD R2, R2, R7 ;  /* 0x0000000702027221 */ /* 0x008fc80000000000 */
[----:B----4-:R-:W-:-:S04]  /*0690*/  FADD R2, R2, R9 ;  /* 0x0000000902027221 */ /* 0x010fc80000000000 */
[----:B-----5:R-:W-:-:S07]  /*06a0*/  FADD R3, R2, R11 ;  /* 0x0000000b02037221 */ /* 0x020fce0000000000 */
.L_x_4:
[----:B------:R-:W-:Y:S05]  /*06b0*/  BRA.U !UP2, `(.L_x_0) ;  /* 0x000000010a287547 */ /* 0x000fea000b800000 */
[----:B------:R-:W0:Y:S01]  /*06c0*/  LDC.64 R6, c[0x0][0x390] ;  /* 0x0000e400ff067b82 */ /* 0x000e220000000a00 */
[----:B------:R-:W-:Y:S01]  /*06d0*/  IADD3 R9, PT, PT, R0, UR4, RZ ;  /* 0x0000000400097c10 */ /* 0x000fe2000fffe0ff */
[----:B------:R-:W-:-:S12]  /*06e0*/  UIADD3 UR5, UPT, UPT, -UR5, URZ, URZ ;  /* 0x000000ff05057290 */ /* 0x000fd8000fffe1ff */
.L_x_5:
[----:B0-----:R-:W-:-:S06]  /*06f0*/  IMAD.WIDE R4, R9, 0x4, R6 ;  /* 0x0000000409047825 */ /* 0x001fcc00078e0206 */
[----:B------:R-:W2:Y:S01]  /*0700*/  LDG.E R4, desc[UR12][R4.64] ;  /* 0x0000000c04047981 */ /* 0x000ea2000c1e1900 */
[----:B------:R-:W-:Y:S01]  /*0710*/  UIADD3 UR5, UPT, UPT, UR5, 0x1, URZ ;  /* 0x0000000105057890 */ /* 0x000fe2000fffe0ff */
[----:B------:R-:W-:-:S03]  /*0720*/  VIADD R9, R9, 0x1 ;  /* 0x0000000109097836 */ /* 0x000fc60000000000 */
[----:B------:R-:W-:Y:S01]  /*0730*/  UISETP.NE.AND UP1, UPT, UR5, URZ, UPT ;  /* 0x000000ff0500728c */ /* 0x000fe2000bf25270 */
[----:B--2---:R-:W-:-:S08]  /*0740*/  FADD R3, R4, R3 ;  /* 0x0000000304037221 */ /* 0x004fd00000000000 */
[----:B------:R-:W-:Y:S05]  /*0750*/  BRA.U UP1, `(.L_x_5) ;  /* 0xfffffffd01e47547 */ /* 0x000fea000b83ffff */
.L_x_0:
[----:B------:R-:W-:Y:S01]  /*0760*/  I2FP.F32.S32 R4, UR10 ;  /* 0x0000000a00047c45 */ /* 0x000fe20008201400 */
[----:B------:R-:W-:Y:S03]  /*0770*/  BSSY.RECONVERGENT B2, `(.L_x_6) ;  /* 0x000000d000027945 */ /* 0x000fe60003800200 */
[----:B------:R-:W0:Y:S08]  /*0780*/  MUFU.RCP R5, R4 ;  /* 0x0000000400057308 */ /* 0x000e300000001000 */
[----:B------:R-:W1:Y:S01]  /*0790*/  FCHK P0, R3, R4 ;  /* 0x0000000403007302 */ /* 0x000e620000000000 */
[----:B0-----:R-:W-:-:S04]  /*07a0*/  FFMA R0, -R4, R5, 1 ;  /* 0x3f80000004007423 */ /* 0x001fc80000000105 */
[----:B------:R-:W-:-:S04]  /*07b0*/  FFMA R0, R5, R0, R5 ;  /* 0x0000000005007223 */ /* 0x000fc80000000005 */
[----:B------:R-:W-:-:S04]  /*07c0*/  FFMA R5, R0, R3, RZ ;  /* 0x0000000300057223 */ /* 0x000fc800000000ff */
[----:B------:R-:W-:-:S04]  /*07d0*/  FFMA R2, -R4, R5, R3 ;  /* 0x0000000504027223 */ /* 0x000fc80000000103 */
[----:B------:R-:W-:Y:S01]  /*07e0*/  FFMA R2, R0, R2, R5 ;  /* 0x0000000200027223 */ /* 0x000fe20000000005 */
[----:B-1----:R-:W-:Y:S06]  /*07f0*/  @!P0 BRA `(.L_x_7) ;  /* 0x0000000000108947 */ /* 0x002fec0003800000 */
[----:B------:R-:W-:Y:S02]  /*0800*/  MOV R0, R4 ;  /* 0x0000000400007202 */ /* 0x000fe40000000f00 */
[----:B------:R-:W-:-:S07]  /*0810*/  MOV R10, 0x830 ;  /* 0x00000830000a7802 */ /* 0x000fce0000000f00 */
[----:B------:R-:W-:Y:S05]  /*0820*/  CALL.REL.NOINC `($__internal_1_$__cuda_sm3x_div_rn_noftz_f32_slowpath) ;  /* 0x0000002c00047944 */ /* 0x000fea0003c00000 */
[----:B------:R-:W-:-:S07]  /*0830*/  MOV R2, R0 ;  /* 0x0000000000027202 */ /* 0x000fce0000000f00 */
.L_x_7:
[----:B------:R-:W-:Y:S05]  /*0840*/  BSYNC.RECONVERGENT B2 ;  /* 0x0000000000027941 */ /* 0x000fea0003800200 */
.L_x_6:
[----:B------:R-:W-:Y:S01]  /*0850*/  IMAD.MOV.U32 R0, RZ, RZ, RZ ;  /* 0x000000ffff007224 */ /* 0x000fe200078e00ff */
[----:B------:R-:W-:Y:S06]  /*0860*/  BRA.U !UP0, `(.L_x_8) ;  /* 0x0000001108f87547 */ /* 0x000fec000b800000 */
[----:B------:R-:W0:Y:S01]  /*0870*/  LDCU UR7, c[0x0][0x384] ;  /* 0x00007080ff0777ac */ /* 0x000e220008000800 */
[----:B------:R-:W-:Y:S01]  /*0880*/  UMOV UR4, URZ ;  /* 0x000000ff00047c82 */ /* 0x000fe20008000000 */
[----:B0-----:R-:W-:Y:S02]  /*0890*/  UISETP.GE.U32.AND UP1, UPT, UR7, 0x10, UPT ;  /* 0x000000100700788c */ /* 0x001fe4000bf26070 */
[----:B------:R-:W-:Y:S01]  /*08a0*/  IMAD R3, R8, UR7, RZ ;  /* 0x0000000708037c24 */ /* 0x000fe2000f8e02ff */
[----:B------:R-:W-:-:S04]  /*08b0*/  ULOP3.LUT UR14, UR7, 0xf, URZ, 0xc0, !UPT ;  /* 0x0000000f070e7892 */ /* 0x000fc8000f8ec0ff */
[----:B------:R-:W-:Y:S02]  /*08c0*/  UISETP.NE.AND UP0, UPT, UR14, URZ, UPT ;  /* 0x000000ff0e00728c */ /* 0x000fe4000bf05270 */
[----:B------:R-:W-:Y:S09]  /*08d0*/  BRA.U !UP1, `(.L_x_9) ;  /* 0x0000000509087547 */ /* 0x000ff2000b800000 */
[----:B------:R-:W0:Y:S01]  /*08e0*/  LDCU.128 UR8, c[0x0][0x390] ;  /* 0x00007200ff0877ac */ /* 0x000e220008000c00 */
[----:B------:R-:W-:Y:S01]  /*08f0*/  MOV R0, R3 ;  /* 0x0000000300007202 */ /* 0x000fe20000000f00 */
[----:B------:R-:W-:Y:S02]  /*0900*/  ULOP3.LUT UR4, UR7, 0x7ffffff0, URZ, 0xc0, !UPT ;  /* 0x7ffffff007047892 */ /* 0x000fe4000f8ec0ff */
[----:B0-----:R-:W-:Y:S02]  /*0910*/  UIADD3 UR8, UP2, UPT, UR8, 0x20, URZ ;  /* 0x0000002008087890 */ /* 0x001fe4000ff5e0ff */
[----:B------:R-:W-:Y:S02]  /*0920*/  UIADD3 UR5, UP1, UPT, UR10, 0x20, URZ ;  /* 0x000000200a057890 */ /* 0x000fe4000ff3e0ff */
[----:B------:R-:W-:Y:S02]  /*0930*/  UIADD3 UR10, UPT, UPT, -UR4, URZ, URZ ;  /* 0x000000ff040a7290 */ /* 0x000fe4000fffe1ff */
[----:B------:R-:W-:-:S02]  /*0940*/  UIADD3.X UR9, UPT, UPT, URZ, UR9, URZ, UP2, !UPT ;  /* 0x00000009ff097290 */ /* 0x000fc400097fe4ff */
[----:B------:R-:W-:-:S12]  /*0950*/  UIADD3.X UR6, UPT, UPT, URZ, UR11, URZ, UP1, !UPT ;  /* 0x0000000bff067290 */ /* 0x000fd80008ffe4ff */
.L_x_10:
[----:B------:R-:W-:Y:S01]  /*0960*/  MOV R4, UR8 ;  /* 0x0000000800047c02 */ /* 0x000fe20008000f00 */
[----:B------:R-:W-:-:S04]  /*0970*/  IMAD.U32 R5, RZ, RZ, UR9 ;  /* 0x00000009ff057e24 */ /* 0x000fc8000f8e00ff */
[----:B------:R-:W-:-:S05]  /*0980*/  IMAD.WIDE R4, R0, 0x4, R4 ;  /* 0x0000000400047825 */ /* 0x000fca00078e0204 */
[----:B-1----:R-:W2:Y:S01]  /*0990*/  LDG.E R9, desc[UR12][R4.64+-0x20] ;  /* 0xffffe00c04097981 */ /* 0x002ea2000c1e1900 */
[----:B------:R-:W-:Y:S02]  /*09a0*/  MOV R6, UR5 ;  /* 0x0000000500067c02 */ /* 0x000fe40008000f00 */
[----:B------:R-:W-:-:S03]  /*09b0*/  MOV R7, UR6 ;  /* 0x0000000600077c02 */ /* 0x000fc60008000f00 */
[----:B------:R-:W-:-:S04]  /*09c0*/  IMAD.WIDE R6, R0, 0x4, R6 ;  /* 0x0000000400067825 */ /* 0x000fc800078e0206 */
[----:B--2---:R-:W-:-:S05]  /*09d0*/  FADD R9, R9, -R2 ;  /* 0x8000000209097221 */ /* 0x004fca0000000000 */
[----:B------:R0:W-:Y:S04]  /*09e0*/  STG.E desc[UR12][R6.64+-0x20], R9 ;  /* 0xffffe00906007986 */ /* 0x0001e8000c10190c */
[----:B------:R-:W2:Y:S02]  /*09f0*/  LDG.E R11, desc[UR12][R4.64+-0x1c] ;  /* 0xffffe40c040b7981 */ /* 0x000ea4000c1e1900 */
[----:B--2---:R-:W-:-:S05]  /*0a00*/  FADD R11, R11, -R2 ;  /* 0x800000020b0b7221 */ /* 0x004fca0000000000 */
[----:B------:R1:W-:Y:S04]  /*0a10*/  STG.E desc[UR12][R6.64+-0x1c], R11 ;  /* 0xffffe40b06007986 */ /* 0x0003e8000c10190c */
[----:B------:R-:W2:Y:S02]  /*0a20*/  LDG.E R13, desc[UR12][R4.64+-0x18] ;  /* 0xffffe80c040d7981 */ /* 0x000ea4000c1e1900 */
[----:B--2---:R-:W-:-:S05]  /*0a30*/  FADD R13, R13, -R2 ;  /* 0x800000020d0d7221 */ /* 0x004fca0000000000 */
[----:B------:R2:W-:Y:S04]  /*0a40*/  STG.E desc[UR12][R6.64+-0x18], R13 ;  /* 0xffffe80d06007986 */ /* 0x0005e8000c10190c */
[----:B------:R-:W3:Y:S02]  /*0a50*/  LDG.E R15, desc[UR12][R4.64+-0x14] ;  /* 0xffffec0c040f7981 */ /* 0x000ee4000c1e1900 */
[----:B---3--:R-:W-:-:S05]  /*0a60*/  FADD R15, R15, -R2 ;  /* 0x800000020f0f7221 */ /* 0x008fca0000000000 */
[----:B------:R3:W-:Y:S04]  /*0a70*/  STG.E desc[UR12][R6.64+-0x14], R15 ;  /* 0xffffec0f06007986 */ /* 0x0007e8000c10190c */
[----:B------:R-:W4:Y:S02]  /*0a80*/  LDG.E R17, desc[UR12][R4.64+-0x10] ;  /* 0xfffff00c04117981 */ /* 0x000f24000c1e1900 */
[----:B----4-:R-:W-:-:S05]  /*0a90*/  FADD R17, R17, -R2 ;  /* 0x8000000211117221 */ /* 0x010fca0000000000 */
[----:B------:R4:W-:Y:S04]  /*0aa0*/  STG.E desc[UR12][R6.64+-0x10], R17 ;  /* 0xfffff01106007986 */ /* 0x0009e8000c10190c */
[----:B0-----:R-:W5:Y:S02]  /*0ab0*/  LDG.E R9, desc[UR12][R4.64+-0xc] ;  /* 0xfffff40c04097981 */ /* 0x001f64000c1e1900 */
[----:B-----5:R-:W-:-:S05]  /*0ac0*/  FADD R9, R9, -R2 ;  /* 0x8000000209097221 */ /* 0x020fca0000000000 */
[----:B------:R0:W-:Y:S04]  /*0ad0*/  STG.E desc[UR12][R6.64+-0xc], R9 ;  /* 0xfffff40906007986 */ /* 0x0001e8000c10190c */
[----:B-1----:R-:W5:Y:S02]  /*0ae0*/  LDG.E R11, desc[UR12][R4.64+-0x8] ;  /* 0xfffff80c040b7981 */ /* 0x002f64000c1e1900 */
[----:B-----5:R-:W-:-:S05]  /*0af0*/  FADD R11, R11, -R2 ;  /* 0x800000020b0b7221 */ /* 0x020fca0000000000 */
[----:B------:R1:W-:Y:S04]  /*0b00*/  STG.E desc[UR12][R6.64+-0x8], R11 ;  /* 0xfffff80b06007986 */ /* 0x0003e8000c10190c */
[----:B--2---:R-:W2:Y:S02]  /*0b10*/  LDG.E R13, desc[UR12][R4.64+-0x4] ;  /* 0xfffffc0c040d7981 */ /* 0x004ea4000c1e1900 */
[----:B--2---:R-:W-:-:S05]  /*0b20*/  FADD R13, R13, -R2 ;  /* 0x800000020d0d7221 */ /* 0x004fca0000000000 */
[----:B------:R2:W-:Y:S04]  /*0b30*/  STG.E desc[UR12][R6.64+-0x4], R13 ;  /* 0xfffffc0d06007986 */ /* 0x0005e8000c10190c */
[----:B---3--:R-:W3:Y:S02]  /*0b40*/  LDG.E R15, desc[UR12][R4.64] ;  /* 0x0000000c040f7981 */ /* 0x008ee4000c1e1900 */
[----:B---3--:R-:W-:-:S05]  /*0b50*/  FADD R15, R15, -R2 ;  /* 0x800000020f0f7221 */ /* 0x008fca0000000000 */
[----:B------:R3:W-:Y:S04]  /*0b60*/  STG.E desc[UR12][R6.64], R15 ;  /* 0x0000000f06007986 */ /* 0x0007e8000c10190c */
[----:B----4-:R-:W4:Y:S02]  /*0b70*/  LDG.E R17, desc[UR12][R4.64+0x4] ;  /* 0x0000040c04117981 */ /* 0x010f24000c1e1900 */
        /* <DEDUP_REMOVED lines=11> */
[----:B---3--:R-:W2:Y:S02]  /*0c30*/  LDG.E R15, desc[UR12][R4.64+0x14] ;  /* 0x0000140c040f7981 */ /* 0x008ea4000c1e1900 */
[----:B--2---:R-:W-:-:S05]  /*0c40*/  FADD R15, R15, -R2 ;  /* 0x800000020f0f7221 */ /* 0x004fca0000000000 */
[----:B------:R1:W-:Y:S04]  /*0c50*/  STG.E desc[UR12][R6.64+0x14], R15 ;  /* 0x0000140f06007986 */ /* 0x0003e8000c10190c */
[----:B----4-:R-:W2:Y:S02]  /*0c60*/  LDG.E R17, desc[UR12][R4.64+0x18] ;  /* 0x0000180c04117981 */ /* 0x010ea4000c1e1900 */
[----:B--2---:R-:W-:-:S05]  /*0c70*/  FADD R17, R17, -R2 ;  /* 0x8000000211117221 */ /* 0x004fca0000000000 */
[----:B------:R1:W-:Y:S04]  /*0c80*/  STG.E desc[UR12][R6.64+0x18], R17 ;  /* 0x0000181106007986 */ /* 0x0003e8000c10190c */
[----:B0-----:R-:W2:Y:S01]  /*0c90*/  LDG.E R9, desc[UR12][R4.64+0x1c] ;  /* 0x00001c0c04097981 */ /* 0x001ea2000c1e1900 */
[----:B------:R-:W-:Y:S01]  /*0ca0*/  UIADD3 UR10, UPT, UPT, UR10, 0x10, URZ ;  /* 0x000000100a0a7890 */ /* 0x000fe2000fffe0ff */
[----:B------:R-:W-:-:S03]  /*0cb0*/  VIADD R0, R0, 0x10 ;  /* 0x0000001000007836 */ /* 0x000fc60000000000 */
[----:B------:R-:W-:Y:S01]  /*0cc0*/  UISETP.NE.AND UP1, UPT, UR10, URZ, UPT ;  /* 0x000000ff0a00728c */ /* 0x000fe2000bf25270 */
[----:B--2---:R-:W-:-:S05]  /*0cd0*/  FADD R9, R9, -R2 ;  /* 0x8000000209097221 */ /* 0x004fca0000000000 */
[----:B------:R1:W-:Y:S03]  /*0ce0*/  STG.E desc[UR12][R6.64+0x1c], R9 ;  /* 0x00001c0906007986 */ /* 0x0003e6000c10190c */
[----:B------:R-:W-:Y:S05]  /*0cf0*/  BRA.U UP1, `(.L_x_10) ;  /* 0xfffffffd01187547 */ /* 0x000fea000b83ffff */
.L_x_9:
[----:B------:R-:W-:Y:S05]  /*0d00*/  BRA.U !UP0, `(.L_x_11) ;  /* 0x00000005081c7547 */ /* 0x000fea000b800000 */
[----:B------:R-:W-:Y:S02]  /*0d10*/  UISETP.GE.U32.AND UP0, UPT, UR14, 0x8, UPT ;  /* 0x000000080e00788c */ /* 0x000fe4000bf06070 */
[----:B------:R-:W-:-:S04]  /*0d20*/  ULOP3.LUT UR6, UR7, 0x7, URZ, 0xc0, !UPT ;  /* 0x0000000707067892 */ /* 0x000fc8000f8ec0ff */
[----:B------:R-:W-:-:S03]  /*0d30*/  UISETP.NE.AND UP1, UPT, UR6, URZ, UPT ;  /* 0x000000ff0600728c */ /* 0x000fc6000bf25270 */
[----:B------:R-:W-:Y:S08]  /*0d40*/  BRA.U !UP0, `(.L_x_12) ;  /* 0x0000000108787547 */ /* 0x000ff0000b800000 */
[----:B------:R-:W0:Y:S01]  /*0d50*/  LDC.64 R4, c[0x0][0x390] ;  /* 0x0000e400ff047b82 */ /* 0x000e220000000a00 */
[----:B-1----:R-:W-:-:S07]  /*0d60*/  IADD3 R9, PT, PT, R3, UR4, RZ ;  /* 0x0000000403097c10 */ /* 0x002fce000fffe0ff */
[----:B------:R-:W1:Y:S01]  /*0d70*/  LDC.64 R6, c[0x0][0x398] ;  /* 0x0000e600ff067b82 */ /* 0x000e620000000a00 */
[----:B0-----:R-:W-:-:S05]  /*0d80*/  IMAD.WIDE R4, R9, 0x4, R4 ;  /* 0x0000000409047825 */ /* 0x001fca00078e0204 */
[----:B------:R-:W2:Y:S01]  /*0d90*/  LDG.E R11, desc[UR12][R4.64] ;  /* 0x0000000c040b7981 */ /* 0x000ea2000c1e1900 */
[----:B-1----:R-:W-:-:S04]  /*0da0*/  IMAD.WIDE R6, R9, 0x4, R6 ;  /* 0x0000000409067825 */ /* 0x002fc800078e0206 */
        /* <DEDUP_REMOVED lines=14> */
[----:B0-----:R-:W4:Y:S02]  /*0e90*/  LDG.E R11, desc[UR12][R4.64+0x14] ;  /* 0x0000140c040b7981 */ /* 0x001f24000c1e1900 */
[----:B----4-:R-:W-:-:S05]  /*0ea0*/  FADD R11, R11, -R2 ;  /* 0x800000020b0b7221 */ /* 0x010fca0000000000 */
[----:B------:R3:W-:Y:S04]  /*0eb0*/  STG.E desc[UR12][R6.64+0x14], R11 ;  /* 0x0000140b06007986 */ /* 0x0007e8000c10190c */
[----:B-1----:R-:W4:Y:S02]  /*0ec0*/  LDG.E R9, desc[UR12][R4.64+0x18] ;  /* 0x0000180c04097981 */ /* 0x002f24000c1e1900 */
[----:B----4-:R-:W-:-:S05]  /*0ed0*/  FADD R9, R9, -R2 ;  /* 0x8000000209097221 */ /* 0x010fca0000000000 */
[----:B------:R3:W-:Y:S04]  /*0ee0*/  STG.E desc[UR12][R6.64+0x18], R9 ;  /* 0x0000180906007986 */ /* 0x0007e8000c10190c */
[----:B--2---:R-:W2:Y:S01]  /*0ef0*/  LDG.E R13, desc[UR12][R4.64+0x1c] ;  /* 0x00001c0c040d7981 */ /* 0x004ea2000c1e1900 */
[----:B------:R-:W-:Y:S01]  /*0f00*/  UIADD3 UR4, UPT, UPT, UR4, 0x8, URZ ;  /* 0x0000000804047890 */ /* 0x000fe2000fffe0ff */
[----:B--2---:R-:W-:-:S05]  /*0f10*/  FADD R13, R13, -R2 ;  /* 0x800000020d0d7221 */ /* 0x004fca0000000000 */
[----:B------:R3:W-:Y:S06]  /*0f20*/  STG.E desc[UR12][R6.64+0x1c], R13 ;  /* 0x00001c0d06007986 */ /* 0x0007ec000c10190c */
.L_x_12:
[----:B------:R-:W-:Y:S05]  /*0f30*/  BRA.U !UP1, `(.L_x_11) ;  /* 0x0000000109907547 */ /* 0x000fea000b800000 */
[----:B------:R-:W-:Y:S02]  /*0f40*/  UISETP.GE.U32.AND UP0, UPT, UR6, 0x4, UPT ;  /* 0x000000040600788c */ /* 0x000fe4000bf06070 */
[----:B------:R-:W-:-:S04]  /*0f50*/  ULOP3.LUT UR5, UR7, 0x3, URZ, 0xc0, !UPT ;  /* 0x0000000307057892 */ /* 0x000fc8000f8ec0ff */
[----:B------:R-:W-:-:S03]  /*0f60*/  UISETP.NE.AND UP1, UPT, UR5, URZ, UPT ;  /* 0x000000ff0500728c */ /* 0x000fc6000bf25270 */
[----:B------:R-:W-:Y:S08]  /*0f70*/  BRA.U !UP0, `(.L_x_13) ;  /* 0x0000000108487547 */ /* 0x000ff0000b800000 */
[----:B------:R-:W0:Y:S01]  /*0f80*/  LDC.64 R4, c[0x0][0x390] ;  /* 0x0000e400ff047b82 */ /* 0x000e220000000a00 */
[----:B-1-3--:R-:W-:-:S07]  /*0f90*/  IADD3 R11, PT, PT, R3, UR4, RZ ;  /* 0x00000004030b7c10 */ /* 0x00afce000fffe0ff */
        /* <DEDUP_REMOVED lines=12> */
[----:B------:R-:W2:Y:S01]  /*1060*/  LDG.E R15, desc[UR12][R4.64+0xc] ;  /* 0x00000c0c040f7981 */ /* 0x000ea2000c1e1900 */
[----:B------:R-:W-:Y:S01]  /*1070*/  UIADD3 UR4, UPT, UPT, UR4, 0x4, URZ ;  /* 0x0000000404047890 */ /* 0x000fe2000fffe0ff */
[----:B--2---:R-:W-:-:S05]  /*1080*/  FADD R15, R15, -R2 ;  /* 0x800000020f0f7221 */ /* 0x004fca0000000000 */
[----:B------:R0:W-:Y:S06]  /*1090*/  STG.E desc[UR12][R6.64+0xc], R15 ;  /* 0x00000c0f06007986 */ /* 0x0001ec000c10190c */
.L_x_13:
[----:B------:R-:W-:Y:S05]  /*10a0*/  BRA.U !UP1, `(.L_x_11) ;  /* 0x0000000109347547 */ /* 0x000fea000b800000 */
[----:B01-3--:R-:W0:Y:S01]  /*10b0*/  LDC.64 R12, c[0x0][0x390] ;  /* 0x0000e400ff0c7b82 */ /* 0x00be220000000a00 */
[----:B------:R-:W-:Y:S01]  /*10c0*/  VIADD R9, R3, UR4 ;  /* 0x0000000403097c36 */ /* 0x000fe20008000000 */
[----:B------:R-:W-:-:S06]  /*10d0*/  UIADD3 UR5, UPT, UPT, -UR5, URZ, URZ ;  /* 0x000000ff05057290 */ /* 0x000fcc000fffe1ff */
[----:B------:R-:W1:Y:S06]  /*10e0*/  LDC.64 R10, c[0x0][0x398] ;  /* 0x0000e600ff0a7b82 */ /* 0x000e6c0000000a00 */
.L_x_14:
[----:B0-----:R-:W-:-:S06]  /*10f0*/  IMAD.WIDE R6, R9, 0x4, R12 ;  /* 0x0000000409067825 */ /* 0x001fcc00078e020c */
[----:B--2---:R-:W2:Y:S01]  /*1100*/  LDG.E R7, desc[UR12][R6.64] ;  /* 0x0000000c06077981 */ /* 0x004ea2000c1e1900 */
[C---:B-1----:R-:W-:Y:S01]  /*1110*/  IMAD.WIDE R4, R9.reuse, 0x4, R10 ;  /* 0x0000000409047825 */ /* 0x042fe200078e020a */
[----:B------:R-:W-:Y:S01]  /*1120*/  UIADD3 UR5, UPT, UPT, UR5, 0x1, URZ ;  /* 0x0000000105057890 */ /* 0x000fe2000fffe0ff */
[----:B------:R-:W-:-:S03]  /*1130*/  IADD3 R9, PT, PT, R9, 0x1, RZ ;  /* 0x0000000109097810 */ /* 0x000fc60007ffe0ff */
[----:B------:R-:W-:Y:S01]  /*1140*/  UISETP.NE.AND UP0, UPT, UR5, URZ, UPT ;  /* 0x000000ff0500728c */ /* 0x000fe2000bf05270 */
[----:B--2---:R-:W-:-:S05]  /*1150*/  FADD R15, R7, -R2 ;  /* 0x80000002070f7221 */ /* 0x004fca0000000000 */
[----:B------:R2:W-:Y:S03]  /*1160*/  STG.E desc[UR12][R4.64], R15 ;  /* 0x0000000f04007986 */ /* 0x0005e6000c10190c */
[----:B------:R-:W-:Y:S05]  /*1170*/  BRA.U UP0, `(.L_x_14) ;  /* 0xfffffffd00dc7547 */ /* 0x000fea000b83ffff */
.L_x_11:
[----:B------:R-:W-:Y:S01]  /*1180*/  UISETP.GE.U32.AND UP0, UPT, UR7, 0x4, UPT ;  /* 0x000000040700788c */ /* 0x000fe2000bf06070 */
[----:B------:R-:W-:Y:S01]  /*1190*/  HFMA2 R0, -RZ, RZ, 0, 0 ;  /* 0x00000000ff007431 */ /* 0x000fe200000001ff */
[----:B------:R-:W-:Y:S01]  /*11a0*/  ULOP3.LUT UR10, UR7, 0x3, URZ, 0xc0, !UPT ;  /* 0x00000003070a7892 */ /* 0x000fe2000f8ec0ff */
[----:B------:R-:W-:-:S06]  /*11b0*/  UMOV UR4, URZ ;  /* 0x000000ff00047c82 */ /* 0x000fcc0008000000 */
[----:B------:R-:W-:Y:S05]  /*11c0*/  BRA.U !UP0, `(.L_x_15) ;  /* 0x0000000908007547 */ /* 0x000fea000b800000 */
[----:B--2---:R-:W2:Y:S01]  /*11d0*/  LDC.64 R4, c[0x0][0x398] ;  /* 0x0000e600ff047b82 */ /* 0x004ea20000000a00 */
[----:B------:R-:W-:Y:S01]  /*11e0*/  ULOP3.LUT UR4, UR7, 0x7ffffffc, URZ, 0xc0, !UPT ;  /* 0x7ffffffc07047892 */ /* 0x000fe2000f8ec0ff */
[----:B------:R-:W-:Y:S01]  /*11f0*/  IMAD.MOV.U32 R0, RZ, RZ, RZ ;  /* 0x000000ffff007224 */ /* 0x000fe200078e00ff */
[----:B01-3--:R-:W-:Y:S02]  /*1200*/  MOV R9, R3 ;  /* 0x0000000300097202 */ /* 0x00bfe40000000f00 */
[----:B------:R-:W-:-:S12]  /*1210*/  UIADD3 UR5, UPT, UPT, -UR4, URZ, URZ ;  /* 0x000000ff04057290 */ /* 0x000fd8000fffe1ff */
.L_x_31:
[----:B--2-4-:R-:W-:-:S05]  /*1220*/  IMAD.WIDE R6, R9, 0x4, R4 ;  /* 0x0000000409067825 */ /* 0x014fca00078e0204 */
[----:B------:R-:W2:Y:S01]  /*1230*/  LDG.E R26, desc[UR12][R6.64] ;  /* 0x0000000c061a7981 */ /* 0x000ea2000c1e1900 */
[----:B------:R-:W-:Y:S01]  /*1240*/  BSSY.RECONVERGENT B0, `(.L_x_16) ;  /* 0x0000005000007945 */ /* 0x000fe20003800200 */
[----:B------:R-:W-:Y:S01]  /*1250*/  MOV R2, 0x1290 ;  /* 0x0000129000027802 */ /* 0x000fe20000000f00 */
[----:B0-2---:R-:W0:Y:S02]  /*1260*/  F2F.F64.F32 R10, R26 ;  /* 0x0000001a000a7310 */ /* 0x005e240000201800 */
[----:B0-----:R-:W-:-:S11]  /*1270*/  DADD R20, -RZ, |R10| ;  /* 0x00000000ff147229 */ /* 0x001fd6000000050a */
[----:B------:R-:W-:Y:S05]  /*1280*/  CALL.REL.NOINC `($_Z10preprocessiiiPKfPfS1_$__internal_accurate_pow) ;  /* 0x0000002800047944 */ /* 0x000fea0003c00000 */
[----:B------:R-:W-:Y:S05]  /*1290*/  BSYNC.RECONVERGENT B0 ;  /* 0x0000000000007941 */ /* 0x000fea0003800200 */
.L_x_16:
[----:B------:R-:W2:Y:S01]  /*12a0*/  LDG.E R27, desc[UR12][R6.64+0x4] ;  /* 0x0000040c061b7981 */ /* 0x000ea2000c1e1900 */
[----:B------:R-:W-:Y:S01]  /*12b0*/  DADD R16, R10, 2 ;  /* 0x400000000a107429 */ /* 0x000fe20000000000 */
[----:B------:R0:W1:Y:S01]  /*12c0*/  F2F.F64.F32 R14, R0 ;  /* 0x00000000000e7310 */ /* 0x0000620000201800 */
[C---:B------:R-:W-:Y:S01]  /*12d0*/  FSETP.NEU.AND P1, PT, R26.reuse, RZ, PT ;  /* 0x000000ff1a00720b */ /* 0x040fe20003f2d000 */
[----:B------:R-:W-:Y:S01]  /*12e0*/  BSSY.RECONVERGENT B0, `(.L_x_17) ;  /* 0x000000e000007945 */ /* 0x000fe20003800200 */
[----:B------:R-:W-:-:S06]  /*12f0*/  FSETP.NEU.AND P0, PT, R26, 1, PT ;  /* 0x3f8000001a00780b */ /* 0x000fcc0003f0d000 */
[----:B------:R-:W-:Y:S02]  /*1300*/  LOP3.LUT R16, R17, 0x7ff00000, RZ, 0xc0, !PT ;  /* 0x7ff0000011107812 */ /* 0x000fe400078ec0ff */
[----:B------:R-:W-:Y:S02]  /*1310*/  FSEL R17, R12, RZ, P1 ;  /* 0x000000ff0c117208 */ /* 0x000fe40000800000 */
[----:B------:R-:W-:Y:S02]  /*1320*/  ISETP.NE.AND P2, PT, R16, 0x7ff00000, PT ;  /* 0x7ff000001000780c */ /* 0x000fe40003f45270 */
[----:B------:R-:W-:Y:S01]  /*1330*/  FSEL R16, R13, RZ, P1 ;  /* 0x000000ff0d107208 */ /* 0x000fe20000800000 */
[----:B--2---:R0:W2:Y:S10]  /*1340*/  F2F.F64.F32 R32, R27 ;  /* 0x0000001b00207310 */ /* 0x0040b40000201800 */
[----:B-1----:R-:W-:Y:S05]  /*1350*/  @P2 BRA `(.L_x_18) ;  /* 0x0000000000182947 */ /* 0x002fea0003800000 */
[----:B------:R-:W-:-:S13]  /*1360*/  FSETP.NAN.AND P1, PT, R26, R26, PT ;  /* 0x0000001a1a00720b */ /* 0x000fda0003f28000 */
[----:B------:R-:W-:Y:S01]  /*1370*/  @P1 DADD R16, R10, 2 ;  /* 0x400000000a101429 */ /* 0x000fe20000000000 */
[----:B------:R-:W-:Y:S10]  /*1380*/  @P1 BRA `(.L_x_18) ;  /* 0x00000000000c1947 */ /* 0x000ff40003800000 */
[----:B------:R-:W-:-:S14]  /*1390*/  DSETP.NEU.AND P1, PT, |R10|, +INF , PT ;  /* 0x7ff000000a00742a */ /* 0x000fdc0003f2d200 */
[----:B------:R-:W-:Y:S01]  /*13a0*/  @!P1 MOV R16, 0x0 ;  /* 0x0000000000109802 */ /* 0x000fe20000000f00 */
[----:B------:R-:W-:-:S07]  /*13b0*/  @!P1 IMAD.MOV.U32 R17, RZ, RZ, 0x7ff00000 ;  /* 0x7ff00000ff119424 */ /* 0x000fce00078e00ff */
.L_x_18:
[----:B------:R-:W-:Y:S05]  /*13c0*/  BSYNC.RECONVERGENT B0 ;  /* 0x0000000000007941 */ /* 0x000fea0003800200 */
.L_x_17:
[----:B------:R-:W-:Y:S01]  /*13d0*/  FSEL R10, R16, RZ, P0 ;  /* 0x000000ff100a7208 */ /* 0x000fe20000000000 */
[----:B--2---:R-:W-:Y:S01]  /*13e0*/  DADD R20, -RZ, |R32| ;  /* 0x00000000ff147229 */ /* 0x004fe20000000520 */
[----:B------:R-:W-:Y:S01]  /*13f0*/  FSEL R11, R17, 1.875, P0 ;  /* 0x3ff00000110b7808 */ /* 0x000fe20000000000 */
[----:B------:R-:W-:Y:S01]  /*1400*/  BSSY.RECONVERGENT B0, `(.L_x_19) ;  /* 0x0000005000007945 */ /* 0x000fe20003800200 */
[----:B------:R-:W-:-:S04]  /*1410*/  MOV R2, 0x1450 ;  /* 0x0000145000027802 */ /* 0x000fc80000000f00 */
[----:B------:R-:W-:-:S06]  /*1420*/  DADD R14, R14, R10 ;  /* 0x000000000e0e7229 */ /* 0x000fcc000000000a */
[----:B0-----:R0:W1:Y:S05]  /*1430*/  F2F.F32.F64 R0, R14 ;  /* 0x0000000e00007310 */ /* 0x00106a0000301000 */
[----:B01----:R-:W-:Y:S05]  /*1440*/  CALL.REL.NOINC `($_Z10preprocessiiiPKfPfS1_$__internal_accurate_pow) ;  /* 0x0000002400947944 */ /* 0x003fea0003c00000 */
[----:B------:R-:W-:Y:S05]  /*1450*/  BSYNC.RECONVERGENT B0 ;  /* 0x0000000000007941 */ /* 0x000fea0003800200 */
.L_x_19:
[----:B------:R-:W-:Y:S01]  /*1460*/  DADD R10, R32, 2 ;  /* 0x40000000200a7429 */ /* 0x000fe20000000000 */
[----:B------:R-:W-:Y:S01]  /*1470*/  FSETP.NEU.AND P0, PT, R27, RZ, PT ;  /* 0x000000ff1b00720b */ /* 0x000fe20003f0d000 */
[----:B------:R-:W-:Y:S03]  /*1480*/  BSSY.RECONVERGENT B0, `(.L_x_20) ;  /* 0x000000e000007945 */ /* 0x000fe60003800200 */
[----:B------:R-:W-:Y:S02]  /*1490*/  FSEL R14, R13, RZ, P0 ;  /* 0x000000ff0d0e7208 */ /* 0x000fe40000000000 */
[----:B------:R-:W-:-:S03]  /*14a0*/  FSEL R15, R12, RZ, P0 ;  /* 0x000000ff0c0f7208 */ /* 0x000fc60000000000 */
[----:B------:R-:W-:-:S04]  /*14b0*/  LOP3.LUT R10, R11, 0x7ff00000, RZ, 0xc0, !PT ;  /* 0x7ff000000b0a7812 */ /* 0x000fc800078ec0ff */
[----:B------:R-:W-:-:S13]  /*14c0*/  ISETP.NE.AND P1, PT, R10, 0x7ff00000, PT ;  /* 0x7ff000000a00780c */ /* 0x000fda0003f25270 */
[----:B------:R-:W-:Y:S05]  /*14d0*/  @P1 BRA `(.L_x_21) ;  /* 0x0000000000201947 */ /* 0x000fea0003800000 */
[----:B------:R-:W-:-:S13]  /*14e0*/  FSETP.NAN.AND P0, PT, R27, R27, PT ;  /* 0x0000001b1b00720b */ /* 0x000fda0003f08000 */
[----:B------:R-:W-:Y:S05]  /*14f0*/  @P0 BRA `(.L_x_22) ;  /* 0x0000000000140947 */ /* 0x000fea0003800000 */
[----:B------:R-:W-:-:S14]  /*1500*/  DSETP.NEU.AND P0, PT, |R32|, +INF , PT ;  /* 0x7ff000002000742a */ /* 0x000fdc0003f0d200 */
[----:B------:R-:W-:Y:S05]  /*1510*/  @P0 BRA `(.L_x_21) ;  /* 0x0000000000100947 */ /* 0x000fea0003800000 */
[----:B------:R-:W-:Y:S02]  /*1520*/  MOV R14, 0x0 ;  /* 0x00000000000e7802 */ /* 0x000fe40000000f00 */
[----:B------:R-:W-:Y:S01]  /*1530*/  MOV R15, 0x7ff00000 ;  /* 0x7ff00000000f7802 */ /* 0x000fe20000000f00 */
[----:B------:R-:W-:Y:S06]  /*1540*/  BRA `(.L_x_21) ;  /* 0x0000000000047947 */ /* 0x000fec0003800000 */
.L_x_22:
[----:B------:R-:W-:-:S11]  /*1550*/  DADD R14, R32, 2 ;  /* 0x40000000200e7429 */ /* 0x000fd60000000000 */
.L_x_21:
[----:B------:R-:W-:Y:S05]  /*1560*/  BSYNC.RECONVERGENT B0 ;  /* 0x0000000000007941 */ /* 0x000fea0003800200 */
.L_x_20:
[----:B------:R-:W2:Y:S01]  /*1570*/  LDG.E R10, desc[UR12][R6.64+0x8] ;  /* 0x0000080c060a7981 */ /* 0x000ea2000c1e1900 */
[----:B------:R-:W0:Y:S01]  /*1580*/  F2F.F64.F32 R12, R0 ;  /* 0x00000000000c7310 */ /* 0x000e220000201800 */
[----:B------:R-:W-:Y:S01]  /*1590*/  FSETP.NEU.AND P0, PT, R27, 1, PT ;  /* 0x3f8000001b00780b */ /* 0x000fe20003f0d000 */
[----:B------:R-:W-:Y:S01]  /*15a0*/  BSSY.RECONVERGENT B0, `(.L_x_23) ;  /* 0x0000009000007945 */ /* 0x000fe20003800200 */
[----:B------:R-:W-:Y:S02]  /*15b0*/  MOV R2, 0x1630 ;  /* 0x0000163000027802 */ /* 0x000fe40000000f00 */
[----:B------:R-:W-:Y:S02]  /*15c0*/  FSEL R14, R14, RZ, P0 ;  /* 0x000000ff0e0e7208 */ /* 0x000fe40000000000 */
[----:B------:R-:W-:-:S06]  /*15d0*/  FSEL R15, R15, 1.875, P0 ;  /* 0x3ff000000f0f7808 */ /* 0x000fcc0000000000 */
[----:B0-----:R-:W-:-:S06]  /*15e0*/  DADD R12, R12, R14 ;  /* 0x000000000c0c7229 */ /* 0x001fcc000000000e */
[----:B------:R-:W-:Y:S08]  /*15f0*/  F2F.F32.F64 R11, R12 ;  /* 0x0000000c000b7310 */ /* 0x000ff00000301000 */
[----:B--2---:R-:W0:Y:S02]  /*1600*/  F2F.F64.F32 R32, R10 ;  /* 0x0000000a00207310 */ /* 0x004e240000201800 */
[----:B0-----:R-:W-:-:S11]  /*1610*/  DADD R20, -RZ, |R32| ;  /* 0x00000000ff147229 */ /* 0x001fd60000000520 */
[----:B------:R-:W-:Y:S05]  /*1620*/  CALL.REL.NOINC `($_Z10preprocessiiiPKfPfS1_$__internal_accurate_pow) ;  /* 0x00000024001c7944 */ /* 0x000fea0003c00000 */
[----:B------:R-:W-:Y:S05]  /*1630*/  BSYNC.RECONVERGENT B0 ;  /* 0x0000000000007941 */ /* 0x000fea0003800200 */
.L_x_23:
[----:B------:R-:W-:Y:S01]  /*1640*/  DADD R14, R32, 2 ;  /* 0x40000000200e7429 */ /* 0x000fe20000000000 */
[----:B------:R-:W-:Y:S01]  /*1650*/  FSETP.NEU.AND P0, PT, R10, RZ, PT ;  /* 0x000000ff0a00720b */ /* 0x000fe20003f0d000 */
[----:B------:R-:W-:Y:S08]  /*1660*/  BSSY.RECONVERGENT B0, `(.L_x_24) ;  /* 0x000000e000007945 */ /* 0x000ff00003800200 */
[----:B------:R-:W-:-:S02]  /*1670*/  LOP3.LUT R14, R15, 0x7ff00000, RZ, 0xc0, !PT ;  /* 0x7ff000000f0e7812 */ /* 0x000fc400078ec0ff */
[----:B------:R-:W-:Y:S02]  /*1680*/  FSEL R15, R12, RZ, P0 ;  /* 0x000000ff0c0f7208 */ /* 0x000fe40000000000 */
[----:B------:R-:W-:Y:S02]  /*1690*/  ISETP.NE.AND P1, PT, R14, 0x7ff00000, PT ;  /* 0x7ff000000e00780c */ /* 0x000fe40003f25270 */
[----:B------:R-:W-:-:S11]  /*16a0*/  FSEL R14, R13, RZ, P0 ;  /* 0x000000ff0d0e7208 */ /* 0x000fd60000000000 */
[----:B------:R-:W-:Y:S05]  /*16b0*/  @P1 BRA `(.L_x_25) ;  /* 0x0000000000201947 */ /* 0x000fea0003800000 */
[----:B------:R-:W-:-:S13]  /*16c0*/  FSETP.NAN.AND P0, PT, R10, R10, PT ;  /* 0x0000000a0a00720b */ /* 0x000fda0003f08000 */
[----:B------:R-:W-:Y:S05]  /*16d0*/  @P0 BRA `(.L_x_26) ;  /* 0x0000000000140947 */ /* 0x000fea0003800000 */
[----:B------:R-:W-:-:S14]  /*16e0*/  DSETP.NEU.AND P0, PT, |R32|, +INF , PT ;  /* 0x7ff000002000742a */ /* 0x000fdc0003f0d200 */
[----:B------:R-:W-:Y:S05]  /*16f0*/  @P0 BRA `(.L_x_25) ;  /* 0x0000000000100947 */ /* 0x000fea0003800000 */
[----:B------:R-:W-:Y:S01]  /*1700*/  IMAD.MOV.U32 R14, RZ, RZ, 0x0 ;  /* 0x00000000ff0e7424 */ /* 0x000fe200078e00ff */
[----:B------:R-:W-:Y:S01]  /*1710*/  MOV R15, 0x7ff00000 ;  /* 0x7ff00000000f7802 */ /* 0x000fe20000000f00 */
[----:B------:R-:W-:Y:S06]  /*1720*/  BRA `(.L_x_25) ;  /* 0x0000000000047947 */ /* 0x000fec0003800000 */
.L_x_26:
[----:B------:R-:W-:-:S11]  /*1730*/  DADD R14, R32, 2 ;  /* 0x40000000200e7429 */ /* 0x000fd60000000000 */
.L_x_25:
[----:B------:R-:W-:Y:S05]  /*1740*/  BSYNC.RECONVERGENT B0 ;  /* 0x0000000000007941 */ /* 0x000fea0003800200 */
.L_x_24:
        /* <DEDUP_REMOVED lines=13> */
.L_x_27:
        /* <DEDUP_REMOVED lines=12> */
[----:B------:R-:W-:Y:S01]  /*18e0*/  MOV R14, 0x0 ;  /* 0x00000000000e7802 */ /* 0x000fe20000000f00 */
[----:B------:R-:W-:Y:S01]  /*18f0*/  IMAD.MOV.U32 R15, RZ, RZ, 0x7ff00000 ;  /* 0x7ff00000ff0f7424 */ /* 0x000fe200078e00ff */
[----:B------:R-:W-:Y:S06]  /*1900*/  BRA `(.L_x_29) ;  /* 0x0000000000047947 */ /* 0x000fec0003800000 */
.L_x_30:
[----:B------:R-:W-:-:S11]  /*1910*/  DADD R14, R26, 2 ;  /* 0x400000001a0e7429 */ /* 0x000fd60000000000 */
.L_x_29:
[----:B------:R-:W-:Y:S05]  /*1920*/  BSYNC.RECONVERGENT B0 ;  /* 0x0000000000007941 */ /* 0x000fea0003800200 */
.L_x_28:
[----:B------:R-:W0:Y:S01]  /*1930*/  F2F.F64.F32 R10, R10 ;  /* 0x0000000a000a7310 */ /* 0x000e220000201800 */
[----:B------:R-:W-:Y:S01]  /*1940*/  FSETP.NEU.AND P0, PT, R6, 1, PT ;  /* 0x3f8000000600780b */ /* 0x000fe20003f0d000 */
[----:B------:R-:W-:Y:S01]  /*1950*/  UIADD3 UR5, UPT, UPT, UR5, 0x4, URZ ;  /* 0x0000000405057890 */ /* 0x000fe2000fffe0ff */
[----:B------:R-:W-:Y:S02]  /*1960*/  IADD3 R9, PT, PT, R9, 0x4, RZ ;  /* 0x0000000409097810 */ /* 0x000fe40007ffe0ff */
[----:B------:R-:W-:Y:S01]  /*1970*/  FSEL R6, R14, RZ, P0 ;  /* 0x000000ff0e067208 */ /* 0x000fe20000000000 */
[----:B------:R-:W-:Y:S01]  /*1980*/  UISETP.NE.AND UP0, UPT, UR5, URZ, UPT ;  /* 0x000000ff0500728c */ /* 0x000fe2000bf05270 */
[----:B------:R-:W-:-:S06]  /*1990*/  FSEL R7, R15, 1.875, P0 ;  /* 0x3ff000000f077808 */ /* 0x000fcc0000000000 */
[----:B0-----:R-:W-:-:S06]  /*19a0*/  DADD R6, R10, R6 ;  /* 0x000000000a067229 */ /* 0x001fcc0000000006 */
[----:B------:R4:W0:Y:S01]  /*19b0*/  F2F.F32.F64 R0, R6 ;  /* 0x0000000600007310 */ /* 0x0008220000301000 */
[----:B------:R-:W-:Y:S05]  /*19c0*/  BRA.U UP0, `(.L_x_31) ;  /* 0xfffffff900147547 */ /* 0x000fea000b83ffff */
.L_x_15:
[----:B------:R-:W-:-:S09]  /*19d0*/  UISETP.NE.AND UP0, UPT, UR10, URZ, UPT ;  /* 0x000000ff0a00728c */ /* 0x000fd2000bf05270 */
[----:B------:R-:W-:Y:S05]  /*19e0*/  BRA.U !UP0, `(.L_x_8) ;  /* 0x0000000108987547 */ /* 0x000fea000b800000 */
[----:B01-34-:R-:W0:Y:S01]  /*19f0*/  LDC.64 R6, c[0x0][0x398] ;  /* 0x0000e600ff067b82 */ /* 0x01be220000000a00 */
[----:B------:R-:W-:Y:S01]  /*1a00*/  IADD3 R3, PT, PT, R3, UR4, RZ ;  /* 0x0000000403037c10 */ /* 0x000fe2000fffe0ff */
[----:B------:R-:W-:-:S12]  /*1a10*/  UIADD3 UR5, UPT, UPT, -UR10, URZ, URZ ;  /* 0x000000ff0a057290 */ /* 0x000fd8000fffe1ff */
.L_x_36:
[----:B0-2---:R-:W-:-:S06]  /*1a20*/  IMAD.WIDE R4, R3, 0x4, R6 ;  /* 0x0000000403047825 */ /* 0x005fcc00078e0206 */
[----:B------:R-:W2:Y:S01]  /*1a30*/  LDG.E R4, desc[UR12][R4.64] ;  /* 0x0000000c04047981 */ /* 0x000ea2000c1e1900 */
[----:B------:R-:W-:Y:S01]  /*1a40*/  BSSY.RECONVERGENT B0, `(.L_x_32) ;  /* 0x0000005000007945 */ /* 0x000fe20003800200 */
[----:B------:R-:W-:Y:S01]  /*1a50*/  MOV R2, 0x1a90 ;  /* 0x00001a9000027802 */ /* 0x000fe20000000f00 */
[----:B--2---:R-:W0:Y:S02]  /*1a60*/  F2F.F64.F32 R10, R4 ;  /* 0x00000004000a7310 */ /* 0x004e240000201800 */
[----:B01----:R-:W-:-:S11]  /*1a70*/  DADD R20, -RZ, |R10| ;  /* 0x00000000ff147229 */ /* 0x003fd6000000050a */
[----:B------:R-:W-:Y:S05]  /*1a80*/  CALL.REL.NOINC `($_Z10preprocessiiiPKfPfS1_$__internal_accurate_pow) ;  /* 0x0000002000047944 */ /* 0x000fea0003c00000 */
[----:B------:R-:W-:Y:S05]  /*1a90*/  BSYNC.RECONVERGENT B0 ;  /* 0x0000000000007941 */ /* 0x000fea0003800200 */
.L_x_32:
        /* <DEDUP_REMOVED lines=15> */
.L_x_35:
[----:B------:R-:W-:-:S11]  /*1b90*/  DADD R14, R10, 2 ;  /* 0x400000000a0e7429 */ /* 0x000fd60000000000 */
.L_x_34:
[----:B------:R-:W-:Y:S05]  /*1ba0*/  BSYNC.RECONVERGENT B0 ;  /* 0x0000000000007941 */ /* 0x000fea0003800200 */
.L_x_33:
        /* <DEDUP_REMOVED lines=8> */
[----:B------:R0:W1:Y:S01]  /*1c30*/  F2F.F32.F64 R0, R10 ;  /* 0x0000000a00007310 */ /* 0x0000620000301000 */
[----:B------:R-:W-:Y:S05]  /*1c40*/  BRA.U UP0, `(.L_x_36) ;  /* 0xfffffffd00747547 */ /* 0x000fea000b83ffff */
.L_x_8:
[----:B------:R-:W5:Y:S02]  /*1c50*/  LDC R3, c[0x0][0x384] ;  /* 0x0000e100ff037b82 */ /* 0x000f640000000800 */
[----:B-----5:R-:W-:-:S13]  /*1c60*/  ISETP.GE.AND P0, PT, R3, 0x1, PT ;  /* 0x000000010300780c */ /* 0x020fda0003f06270 */
[----:B------:R-:W-:Y:S05]  /*1c70*/  @!P0 EXIT ;  /* 0x000000000000894d */ /* 0x000fea0003800000 */
[----:B01----:R-:W-:Y:S01]  /*1c80*/  VIADD R2, R0, 0xf3000000 ;  /* 0xf300000000027836 */ /* 0x003fe20000000000 */
[----:B--2---:R0:W1:Y:S01]  /*1c90*/  MUFU.RSQ R5, R0 ;  /* 0x0000000000057308 */ /* 0x0040620000001400 */
[----:B------:R-:W-:Y:S01]  /*1ca0*/  BSSY.RECONVERGENT B0, `(.L_x_37) ;  /* 0x000000d000007945 */ /* 0x000fe20003800200 */
[----:B---34-:R-:W-:Y:S02]  /*1cb0*/  IMAD R6, R8, R3, RZ ;  /* 0x0000000308067224 */ /* 0x018fe400078e02ff */
[----:B------:R-:W-:-:S13]  /*1cc0*/  ISETP.GT.U32.AND P0, PT, R2, 0x727fffff, PT ;  /* 0x727fffff0200780c */ /* 0x000fda0003f04070 */
[----:B01----:R-:W-:Y:S05]  /*1cd0*/  @!P0 BRA `(.L_x_38) ;  /* 0x0000000000148947 */ /* 0x003fea0003800000 */
[----:B------:R-:W-:Y:S01]  /*1ce0*/  BSSY.RECONVERGENT B1, `(.L_x_39) ;  /* 0x0000003000017945 */ /* 0x000fe20003800200 */
[----:B------:R-:W-:-:S07]  /*1cf0*/  MOV R9, 0x1d10 ;  /* 0x00001d1000097802 */ /* 0x000fce0000000f00 */
[----:B------:R-:W-:Y:S05]  /*1d00*/  CALL.REL.NOINC `($__internal_0_$__cuda_sm20_sqrt_rn_f32_slowpath) ;  /* 0x0000001400707944 */ /* 0x000fea0003c00000 */
[----:B------:R-:W-:Y:S05]  /*1d10*/  BSYNC.RECONVERGENT B1 ;  /* 0x0000000000017941 */ /* 0x000fea0003800200 */
.L_x_39:
[----:B------:R-:W-:Y:S05]  /*1d20*/  BRA `(.L_x_40) ;  /* 0x0000000000107947 */ /* 0x000fea0003800000 */
.L_x_38:
[C---:B------:R-:W-:Y:S01]  /*1d30*/  FMUL.FTZ R3, R5.reuse, R0 ;  /* 0x0000000005037220 */ /* 0x040fe20000410000 */
[----:B------:R-:W-:-:S03]  /*1d40*/  FMUL.FTZ R20, R5, 0.5 ;  /* 0x3f00000005147820 */ /* 0x000fc60000410000 */
[----:B------:R-:W-:-:S04]  /*1d50*/  FFMA R0, -R3, R3, R0 ;  /* 0x0000000303007223 */ /* 0x000fc80000000100 */
[----:B------:R-:W-:-:S07]  /*1d60*/  FFMA R20, R0, R20, R3 ;  /* 0x0000001400147223 */ /* 0x000fce0000000003 */
.L_x_40:
[----:B------:R-:W-:Y:S05]  /*1d70*/  BSYNC.RECONVERGENT B0 ;  /* 0x0000000000007941 */ /* 0x000fea0003800200 */
.L_x_37:
[----:B------:R-:W0:Y:S01]  /*1d80*/  LDCU UR6, c[0x0][0x384] ;  /* 0x00007080ff0677ac */ /* 0x000e220008000800 */
[----:B------:R-:W-:Y:S01]  /*1d90*/  UMOV UR4, URZ ;  /* 0x000000ff00047c82 */ /* 0x000fe20008000000 */
[----:B0-----:R-:W-:Y:S02]  /*1da0*/  UISETP.GE.U32.AND UP0, UPT, UR6, 0x8, UPT ;  /* 0x000000080600788c */ /* 0x001fe4000bf06070 */
[----:B------:R-:W-:-:S07]  /*1db0*/  ULOP3.LUT UR10, UR6, 0x7, URZ, 0xc0, !UPT ;  /* 0x00000007060a7892 */ /* 0x000fce000f8ec0ff */
[----:B------:R-:W-:Y:S05]  /*1dc0*/  BRA.U !UP0, `(.L_x_41) ;  /* 0x00000009089c7547 */ /* 0x000fea000b800000 */
[----:B------:R-:W0:Y:S01]  /*1dd0*/  LDC R7, c[0x0][0x388] ;  /* 0x0000e200ff077b82 */ /* 0x000e220000000800 */
[----:B------:R-:W1:Y:S01]  /*1de0*/  LDCU.64 UR8, c[0x0][0x398] ;  /* 0x00007300ff0877ac */ /* 0x000e620008000a00 */
[----:B------:R-:W-:Y:S02]  /*1df0*/  MOV R5, R6 ;  /* 0x0000000600057202 */ /* 0x000fe40000000f00 */
[----:B------:R-:W-:Y:S01]  /*1e00*/  MOV R4, R8 ;  /* 0x0000000800047202 */ /* 0x000fe20000000f00 */
[----:B------:R-:W-:-:S03]  /*1e10*/  ULOP3.LUT UR4, UR6, 0x7ffffff8, URZ, 0xc0, !UPT ;  /* 0x7ffffff806047892 */ /* 0x000fc6000f8ec0ff */
[----:B------:R-:W2:Y:S01]  /*1e20*/  LDC.64 R14, c[0x0][0x3a0] ;  /* 0x0000e800ff0e7b82 */ /* 0x000ea20000000a00 */
[----:B------:R-:W-:Y:S02]  /*1e30*/  UIADD3 UR7, UPT, UPT, -UR4, URZ, URZ ;  /* 0x000000ff04077290 */ /* 0x000fe4000fffe1ff */
[----:B-1----:R-:W-:-:S04]  /*1e40*/  UIADD3 UR5, UP0, UPT, UR8, 0x10, URZ ;  /* 0x0000001008057890 */ /* 0x002fc8000ff1e0ff */
[----:B------:R-:W-:-:S12]  /*1e50*/  UIADD3.X UR6, UPT, UPT, URZ, UR9, URZ, UP0, !UPT ;  /* 0x00000009ff067290 */ /* 0x000fd800087fe4ff */
.L_x_58:
[----:B-1----:R-:W-:Y:S01]  /*1e60*/  MOV R13, UR6 ;  /* 0x00000006000d7c02 */ /* 0x002fe20008000f00 */
[----:B------:R-:W-:-:S04]  /*1e70*/  IMAD.U32 R12, RZ, RZ, UR5 ;  /* 0x00000005ff0c7e24 */ /* 0x000fc8000f8e00ff */
[----:B------:R-:W-:-:S05]  /*1e80*/  IMAD.WIDE R12, R5, 0x4, R12 ;  /* 0x00000004050c7825 */ /* 0x000fca00078e020c */
[----:B------:R-:W3:Y:S01]  /*1e90*/  LDG.E R3, desc[UR12][R12.64+-0x10] ;  /* 0xfffff00c0c037981 */ /* 0x000ee2000c1e1900 */
[----:B------:R-:W1:Y:S01]  /*1ea0*/  MUFU.RCP R9, R20 ;  /* 0x0000001400097308 */ /* 0x000e620000001000 */
[----:B------:R-:W-:Y:S01]  /*1eb0*/  BSSY.RECONVERGENT B2, `(.L_x_42) ;  /* 0x000000c000027945 */ /* 0x000fe20003800200 */
[----:B-1----:R-:W-:-:S04]  /*1ec0*/  FFMA R0, R9, -R20, 1 ;  /* 0x3f80000009007423 */ /* 0x002fc80000000814 */
[----:B------:R-:W-:Y:S02]  /*1ed0*/  FFMA R0, R9, R0, R9 ;  /* 0x0000000009007223 */ /* 0x000fe40000000009 */
[----:B---3--:R-:W1:Y:S02]  /*1ee0*/  FCHK P0, R3, R20 ;  /* 0x0000001403007302 */ /* 0x008e640000000000 */
[----:B------:R-:W-:-:S04]  /*1ef0*/  FFMA R9, R3, R0, RZ ;  /* 0x0000000003097223 */ /* 0x000fc800000000ff */
[----:B------:R-:W-:-:S04]  /*1f00*/  FFMA R2, R9, -R20, R3 ;  /* 0x8000001409027223 */ /* 0x000fc80000000003 */
[----:B------:R-:W-:Y:S01]  /*1f10*/  FFMA R9, R0, R2, R9 ;  /* 0x0000000200097223 */ /* 0x000fe20000000009 */
[----:B-1----:R-:W-:Y:S06]  /*1f20*/  @!P0 BRA `(.L_x_43) ;  /* 0x0000000000108947 */ /* 0x002fec0003800000 */
[----:B------:R-:W-:Y:S02]  /*1f30*/  MOV R0, R20 ;  /* 0x0000001400007202 */ /* 0x000fe40000000f00 */
[----:B------:R-:W-:-:S07]  /*1f40*/  MOV R10, 0x1f60 ;  /* 0x00001f60000a7802 */ /* 0x000fce0000000f00 */
[----:B0-2---:R-:W-:Y:S05]  /*1f50*/  CALL.REL.NOINC `($__internal_1_$__cuda_sm3x_div_rn_noftz_f32_slowpath) ;  /* 0x0000001400387944 */ /* 0x005fea0003c00000 */
[----:B------:R-:W-:-:S07]  /*1f60*/  IMAD.MOV.U32 R9, RZ, RZ, R0 ;  /* 0x000000ffff097224 */ /* 0x000fce00078e0000 */
.L_x_43:
[----:B------:R-:W-:Y:S05]  /*1f70*/  BSYNC.RECONVERGENT B2 ;  /* 0x0000000000027941 */ /* 0x000fea0003800200 */
.L_x_42:
[----:B--2---:R-:W-:Y:S01]  /*1f80*/  IMAD.WIDE R16, R4, 0x4, R14 ;  /* 0x0000000404107825 */ /* 0x004fe200078e020e */
[----:B------:R1:W-:Y:S04]  /*1f90*/  STG.E desc[UR12][R12.64+-0x10], R9 ;  /* 0xfffff0090c007986 */ /* 0x0003e8000c10190c */
[----:B------:R1:W-:Y:S04]  /*1fa0*/  STG.E desc[UR12][R16.64], R9 ;  /* 0x0000000910007986 */ /* 0x0003e8000c10190c */
[----:B------:R-:W2:Y:S01]  /*1fb0*/  LDG.E R10, desc[UR12][R12.64+-0xc] ;  /* 0xfffff40c0c0a7981 */ /* 0x000ea2000c1e1900 */
[----:B------:R-:W3:Y:S01]  /*1fc0*/  MUFU.RCP R3, R20 ;  /* 0x0000001400037308 */ /* 0x000ee20000001000 */
[----:B------:R-:W-:Y:S01]  /*1fd0*/  BSSY.RECONVERGENT B2, `(.L_x_44) ;  /* 0x000000d000027945 */ /* 0x000fe20003800200 */
[----:B---3--:R-:W-:-:S04]  /*1fe0*/  FFMA R0, R3, -R20, 1 ;  /* 0x3f80000003007423 */ /* 0x008fc80000000814 */
[----:B------:R-:W-:Y:S02]  /*1ff0*/  FFMA R0, R3, R0, R3 ;  /* 0x0000000003007223 */ /* 0x000fe40000000003 */
[----:B--2---:R-:W2:Y:S02]  /*2000*/  FCHK P0, R10, R20 ;  /* 0x000000140a007302 */ /* 0x004ea40000000000 */
[----:B------:R-:W-:-:S04]  /*2010*/  FFMA R3, R0, R10, RZ ;  /* 0x0000000a00037223 */ /* 0x000fc800000000ff */
[----:B------:R-:W-:-:S04]  /*2020*/  FFMA R2, R3, -R20, R10 ;  /* 0x8000001403027223 */ /* 0x000fc8000000000a */
[----:B------:R-:W-:Y:S01]  /*2030*/  FFMA R3, R0, R2, R3 ;  /* 0x0000000200037223 */ /* 0x000fe20000000003 */
[----:B-12---:R-:W-:Y:S06]  /*2040*/  @!P0 BRA `(.L_x_45) ;  /* 0x0000000000148947 */ /* 0x006fec0003800000 */
[----:B------:R-:W-:Y:S02]  /*2050*/  MOV R3, R10 ;  /* 0x0000000a00037202 */ /* 0x000fe40000000f00 */
[----:B------:R-:W-:Y:S02]  /*2060*/  MOV R0, R20 ;  /* 0x0000001400007202 */ /* 0x000fe40000000f00 */
[----:B------:R-:W-:-:S07]  /*2070*/  MOV R10, 0x2090 ;  /* 0x00002090000a7802 */ /* 0x000fce0000000f00 */
[----:B0-----:R-:W-:Y:S05]  /*2080*/  CALL.REL.NOINC `($__internal_1_$__cuda_sm3x_div_rn_noftz_f32_slowpath) ;  /* 0x0000001000ec7944 */ /* 0x001fea0003c00000 */
[----:B------:R-:W-:-:S07]  /*2090*/  IMAD.MOV.U32 R3, RZ, RZ, R0 ;  /* 0x000000ffff037224 */ /* 0x000fce00078e0000 */
.L_x_45:
[----:B------:R-:W-:Y:S05]  /*20a0*/  BSYNC.RECONVERGENT B2 ;  /* 0x0000000000027941 */ /* 0x000fea0003800200 */
.L_x_44:
[----:B0-----:R-:W-:Y:S01]  /*20b0*/  IMAD.WIDE R16, R7, 0x4, R16 ;  /* 0x0000000407107825 */ /* 0x001fe200078e0210 */
[----:B------:R0:W-:Y:S04]  /*20c0*/  STG.E desc[UR12][R12.64+-0xc], R3 ;  /* 0xfffff4030c007986 */ /* 0x0001e8000c10190c */
[----:B------:R0:W-:Y:S04]  /*20d0*/  STG.E desc[UR12][R16.64], R3 ;  /* 0x0000000310007986 */ /* 0x0001e8000c10190c */
[----:B------:R-:W2:Y:S01]  /*20e0*/  LDG.E R10, desc[UR12][R12.64+-0x8] ;  /* 0xfffff80c0c0a7981 */ /* 0x000ea2000c1e1900 */
[----:B------:R-:W1:Y:S01]  /*20f0*/  MUFU.RCP R9, R20 ;  /* 0x0000001400097308 */ /* 0x000e620000001000 */
[----:B------:R-:W-:Y:S01]  /*2100*/  BSSY.RECONVERGENT B2, `(.L_x_46) ;  /* 0x000000d000027945 */ /* 0x000fe20003800200 */
[----:B-1----:R-:W-:-:S04]  /*2110*/  FFMA R0, R9, -R20, 1 ;  /* 0x3f80000009007423 */ /* 0x002fc80000000814 */
[----:B------:R-:W-:Y:S02]  /*2120*/  FFMA R0, R9, R0, R9 ;  /* 0x0000000009007223 */ /* 0x000fe40000000009 */
[----:B--2---:R-:W1:Y:S02]  /*2130*/  FCHK P0, R10, R20 ;  /* 0x000000140a007302 */ /* 0x004e640000000000 */
[----:B------:R-:W-:-:S04]  /*2140*/  FFMA R9, R0, R10, RZ ;  /* 0x0000000a00097223 */ /* 0x000fc800000000ff */
[----:B------:R-:W-:-:S04]  /*2150*/  FFMA R2, R9, -R20, R10 ;  /* 0x8000001409027223 */ /* 0x000fc8000000000a */
[----:B------:R-:W-:Y:S01]  /*2160*/  FFMA R9, R0, R2, R9 ;  /* 0x0000000200097223 */ /* 0x000fe20000000009 */
[----:B01----:R-:W-:Y:S06]  /*2170*/  @!P0 BRA `(.L_x_47) ;  /* 0x0000000000148947 */ /* 0x003fec0003800000 */
[----:B------:R-:W-:Y:S02]  /*2180*/  MOV R3, R10 ;  /* 0x0000000a00037202 */ /* 0x000fe40000000f00 */
[----:B------:R-:W-:Y:S02]  /*2190*/  MOV R0, R20 ;  /* 0x0000001400007202 */ /* 0x000fe40000000f00 */
[----:B------:R-:W-:-:S07]  /*21a0*/  MOV R10, 0x21c0 ;  /* 0x000021c0000a7802 */ /* 0x000fce0000000f00 */
[----:B------:R-:W-:Y:S05]  /*21b0*/  CALL.REL.NOINC `($__internal_1_$__cuda_sm3x_div_rn_noftz_f32_slowpath) ;  /* 0x0000001000a07944 */ /* 0x000fea0003c00000 */
[----:B------:R-:W-:-:S07]  /*21c0*/  IMAD.MOV.U32 R9, RZ, RZ, R0 ;  /* 0x000000ffff097224 */ /* 0x000fce00078e0000 */
.L_x_47:
[----:B------:R-:W-:Y:S05]  /*21d0*/  BSYNC.RECONVERGENT B2 ;  /* 0x0000000000027941 */ /* 0x000fea0003800200 */
.L_x_46:
[----:B------:R-:W-:Y:S01]  /*21e0*/  IMAD.WIDE R16, R7, 0x4, R16 ;  /* 0x0000000407107825 */ /* 0x000fe200078e0210 */
        /* <DEDUP_REMOVED lines=17> */
.L_x_49:
[----:B------:R-:W-:Y:S05]  /*2300*/  BSYNC.RECONVERGENT B2 ;  /* 0x0000000000027941 */ /* 0x000fea0003800200 */
.L_x_48:
        /* <DEDUP_REMOVED lines=18> */
.L_x_51:
[----:B------:R-:W-:Y:S05]  /*2430*/  BSYNC.RECONVERGENT B2 ;  /* 0x0000000000027941 */ /* 0x000fea0003800200 */
.L_x_50:
        /* <DEDUP_REMOVED lines=17> */
[----:B------:R-:W-:-:S07]  /*2550*/  MOV R3, R0 ;  /* 0x0000000000037202 */ /* 0x000fce0000000f00 */
.L_x_53:
[----:B------:R-:W-:Y:S05]  /*2560*/  BSYNC.RECONVERGENT B2 ;  /* 0x0000000000027941 */ /* 0x000fea0003800200 */
.L_x_52:
        /* <DEDUP_REMOVED lines=13> */
[----:B------:R-:W-:Y:S01]  /*2640*/  IMAD.MOV.U32 R3, RZ, RZ, R10 ;  /* 0x000000ffff037224 */ /* 0x000fe200078e000a */
[----:B------:R-:W-:Y:S02]  /*2650*/  MOV R0, R20 ;  /* 0x0000001400007202 */ /* 0x000fe40000000f00 */
[----:B------:R-:W-:-:S07]  /*2660*/  MOV R10, 0x2680 ;  /* 0x00002680000a7802 */ /* 0x000fce0000000f00 */
[----:B------:R-:W-:Y:S05]  /*2670*/  CALL.REL.NOINC `($__internal_1_$__cuda_sm3x_div_rn_noftz_f32_slowpath) ;  /* 0x0000000c00707944 */ /* 0x000fea0003c00000 */
[----:B------:R-:W-:-:S07]  /*2680*/  MOV R9, R0 ;  /* 0x0000000000097202 */ /* 0x000fce0000000f00 */
.L_x_55:
[----:B------:R-:W-:Y:S05]  /*2690*/  BSYNC.RECONVERGENT B2 ;  /* 0x0000000000027941 */ /* 0x000fea0003800200 */
.L_x_54:
        /* <DEDUP_REMOVED lines=13> */
[----:B------:R-:W-:Y:S01]  /*2770*/  MOV R3, R10 ;  /* 0x0000000a00037202 */ /* 0x000fe20000000f00 */
[----:B------:R-:W-:Y:S01]  /*2780*/  IMAD.MOV.U32 R0, RZ, RZ, R20 ;  /* 0x000000ffff007224 */ /* 0x000fe200078e0014 */
[----:B------:R-:W-:-:S07]  /*2790*/  MOV R10, 0x27b0 ;  /* 0x000027b0000a7802 */ /* 0x000fce0000000f00 */
[----:B------:R-:W-:Y:S05]  /*27a0*/  CALL.REL.NOINC `($__internal_1_$__cuda_sm3x_div_rn_noftz_f32_slowpath) ;  /* 0x0000000c00247944 */ /* 0x000fea0003c00000 */
.L_x_57:
[----:B------:R-:W-:Y:S05]  /*27b0*/  BSYNC.RECONVERGENT B2 ;  /* 0x0000000000027941 */ /* 0x000fea0003800200 */
.L_x_56:
[C---:B------:R-:W-:Y:S01]  /*27c0*/  IMAD.WIDE R16, R7.reuse, 0x4, R16 ;  /* 0x0000000407107825 */ /* 0x040fe200078e0210 */
[----:B------:R1:W-:Y:S01]  /*27d0*/  STG.E desc[UR12][R12.64+0xc], R0 ;  /* 0x00000c000c007986 */ /* 0x0003e2000c10190c */
[----:B------:R-:W-:Y:S01]  /*27e0*/  UIADD3 UR7, UPT, UPT, UR7, 0x8, URZ ;  /* 0x0000000807077890 */ /* 0x000fe2000fffe0ff */
[----:B------:R-:W-:Y:S02]  /*27f0*/  LEA R4, R7, R4, 0x3 ;  /* 0x0000000407047211 */ /* 0x000fe400078e18ff */
[----:B------:R1:W-:Y:S01]  /*2800*/  STG.E desc[UR12][R16.64], R0 ;  /* 0x0000000010007986 */ /* 0x0003e2000c10190c */
[----:B------:R-:W-:Y:S01]  /*2810*/  UISETP.NE.AND UP0, UPT, UR7, URZ, UPT ;  /* 0x000000ff0700728c */ /* 0x000fe2000bf05270 */
[----:B------:R-:W-:-:S08]  /*2820*/  IADD3 R5, PT, PT, R5, 0x8, RZ ;  /* 0x0000000805057810 */ /* 0x000fd00007ffe0ff */
[----:B------:R-:W-:Y:S05]  /*2830*/  BRA.U UP0, `(.L_x_58) ;  /* 0xfffffff500887547 */ /* 0x000fea000b83ffff */
.L_x_41:
[----:B------:R-:W-:-:S13]  /*2840*/  ISETP.NE.AND P0, PT, RZ, UR10, PT ;  /* 0x0000000aff007c0c */ /* 0x000fda000bf05270 */
[----:B------:R-:W-:Y:S05]  /*2850*/  @!P0 EXIT ;  /* 0x000000000000894d */ /* 0x000fea0003800000 */
[----:B------:R-:W0:Y:S01]  /*2860*/  LDCU UR5, c[0x0][0x384] ;  /* 0x00007080ff0577ac */ /* 0x000e220008000800 */
[----:B------:R-:W-:Y:S02]  /*2870*/  UISETP.GE.U32.AND UP0, UPT, UR10, 0x4, UPT ;  /* 0x000000040a00788c */ /* 0x000fe4000bf06070 */
[----:B0-----:R-:W-:-:S07]  /*2880*/  ULOP3.LUT UR5, UR5, 0x3, URZ, 0xc0, !UPT ;  /* 0x0000000305057892 */ /* 0x001fce000f8ec0ff */
[----:B------:R-:W-:Y:S05]  /*2890*/  BRA.U !UP0, `(.L_x_59) ;  /* 0x0000000508547547 */ /* 0x000fea000b800000 */
[----:B-1----:R-:W0:Y:S01]  /*28a0*/  LDC.64 R12, c[0x0][0x398] ;  /* 0x0000e600ff0c7b82 */ /* 0x002e220000000a00 */
[----:B------:R-:W-:-:S05]  /*28b0*/  IADD3 R3, PT, PT, R6, UR4, RZ ;  /* 0x0000000406037c10 */ /* 0x000fca000fffe0ff */
[----:B0-----:R-:W-:-:S05]  /*28c0*/  IMAD.WIDE R12, R3, 0x4, R12 ;  /* 0x00000004030c7825 */ /* 0x001fca00078e020c */
[----:B------:R-:W2:Y:S01]  /*28d0*/  LDG.E R4, desc[UR12][R12.64] ;  /* 0x0000000c0c047981 */ /* 0x000ea2000c1e1900 */
[----:B------:R-:W0:Y:S01]  /*28e0*/  MUFU.RCP R3, R20 ;  /* 0x0000001400037308 */ /* 0x000e220000001000 */
[----:B------:R-:W-:Y:S01]  /*28f0*/  BSSY.RECONVERGENT B2, `(.L_x_60) ;  /* 0x000000d000027945 */ /* 0x000fe20003800200 */
[----:B0-----:R-:W-:-:S04]  /*2900*/  FFMA R0, R3, -R20, 1 ;  /* 0x3f80000003007423 */ /* 0x001fc80000000814 */
[----:B------:R-:W-:Y:S02]  /*2910*/  FFMA R0, R3, R0, R3 ;  /* 0x0000000003007223 */ /* 0x000fe40000000003 */
[----:B--2---:R-:W0:Y:S02]  /*2920*/  FCHK P0, R4, R20 ;  /* 0x0000001404007302 */ /* 0x004e240000000000 */
[----:B------:R-:W-:-:S04]  /*2930*/  FFMA R3, R0, R4, RZ ;  /* 0x0000000400037223 */ /* 0x000fc800000000ff */
[----:B------:R-:W-:-:S04]  /*2940*/  FFMA R2, R3, -R20, R4 ;  /* 0x8000001403027223 */ /* 0x000fc80000000004 */
[----:B------:R-:W-:Y:S01]  /*2950*/  FFMA R3, R0, R2, R3 ;  /* 0x0000000200037223 */ /* 0x000fe20000000003 */
[----:B0-----:R-:W-:Y:S06]  /*2960*/  @!P0 BRA `(.L_x_61) ;  /* 0x0000000000148947 */ /* 0x001fec0003800000 */
[----:B------:R-:W-:Y:S01]  /*2970*/  IMAD.MOV.U32 R3, RZ, RZ, R4 ;  /* 0x000000ffff037224 */ /* 0x000fe200078e0004 */
[----:B------:R-:W-:Y:S02]  /*2980*/  MOV R0, R20 ;  /* 0x0000001400007202 */ /* 0x000fe40000000f00 */
[----:B------:R-:W-:-:S07]  /*2990*/  MOV R10, 0x29b0 ;  /* 0x000029b0000a7802 */ /* 0x000fce0000000f00 */
[----:B------:R-:W-:Y:S05]  /*29a0*/  CALL.REL.NOINC `($__internal_1_$__cuda_sm3x_div_rn_noftz_f32_slowpath) ;  /* 0x0000000800a47944 */ /* 0x000fea0003c00000 */
[----:B------:R-:W-:-:S07]  /*29b0*/  MOV R3, R0 ;  /* 0x0000000000037202 */ /* 0x000fce0000000f00 */
.L_x_61:
[----:B------:R-:W-:Y:S05]  /*29c0*/  BSYNC.RECONVERGENT B2 ;  /* 0x0000000000027941 */ /* 0x000fea0003800200 */
.L_x_60:
[----:B------:R-:W0:Y:S01]  /*29d0*/  LDC R7, c[0x0][0x388] ;  /* 0x0000e200ff077b82 */ /* 0x000e220000000800 */
[----:B------:R1:W-:Y:S07]  /*29e0*/  STG.E desc[UR12][R12.64], R3 ;  /* 0x000000030c007986 */ /* 0x0003ee000c10190c */
[----:B------:R-:W2:Y:S01]  /*29f0*/  LDC.64 R4, c[0x0][0x3a0] ;  /* 0x0000e800ff047b82 */ /* 0x000ea20000000a00 */
[----:B0-----:R-:W-:-:S04]  /*2a00*/  IMAD R7, R7, UR4, R8 ;  /* 0x0000000407077c24 */ /* 0x001fc8000f8e0208 */
[----:B--2---:R-:W-:-:S05]  /*2a10*/  IMAD.WIDE R4, R7, 0x4, R4 ;  /* 0x0000000407047825 */ /* 0x004fca00078e0204 */
[----:B------:R1:W-:Y:S04]  /*2a20*/  STG.E desc[UR12][R4.64], R3 ;  /* 0x0000000304007986 */ /* 0x0003e8000c10190c */
        /* <DEDUP_REMOVED lines=14> */
[----:B------:R-:W-:-:S07]  /*2b10*/  MOV R7, R0 ;  /* 0x0000000000077202 */ /* 0x000fce0000000f00 */
.L_x_63:
[----:B------:R-:W-:Y:S05]  /*2b20*/  BSYNC.RECONVERGENT B2 ;  /* 0x0000000000027941 */ /* 0x000fea0003800200 */
.L_x_62:
[----:B------:R-:W0:Y:S01]  /*2b30*/  LDC R3, c[0x0][0x388] ;  /* 0x0000e200ff037b82 */ /* 0x000e220000000800 */
[----:B------:R1:W-:Y:S01]  /*2b40*/  STG.E desc[UR12][R12.64+0x4], R7 ;  /* 0x000004070c007986 */ /* 0x0003e2000c10190c */
[----:B0-----:R-:W-:-:S05]  /*2b50*/  IMAD.WIDE R4, R3, 0x4, R4 ;  /* 0x0000000403047825 */ /* 0x001fca00078e0204 */
        /* <DEDUP_REMOVED lines=16> */
.L_x_65:
[----:B------:R-:W-:Y:S05]  /*2c60*/  BSYNC.RECONVERGENT B2 ;  /* 0x0000000000027941 */ /* 0x000fea0003800200 */
.L_x_64:
        /* <DEDUP_REMOVED lines=18> */
.L_x_67:
[----:B------:R-:W-:Y:S05]  /*2d90*/  BSYNC.RECONVERGENT B2 ;  /* 0x0000000000027941 */ /* 0x000fea0003800200 */
.L_x_66:
[----:B------:R-:W0:Y:S01]  /*2da0*/  LDC R3, c[0x0][0x388] ;  /* 0x0000e200ff037b82 */ /* 0x000e220000000800 */
[----:B------:R2:W-:Y:S01]  /*2db0*/  STG.E desc[UR12][R12.64+0xc], R0 ;  /* 0x00000c000c007986 */ /* 0x0005e2000c10190c */
[----:B------:R-:W-:Y:S01]  /*2dc0*/  UIADD3 UR4, UPT, UPT, UR4, 0x4, URZ ;  /* 0x0000000404047890 */ /* 0x000fe2000fffe0ff */
[----:B0-----:R-:W-:-:S05]  /*2dd0*/  IMAD.WIDE R4, R3, 0x4, R4 ;  /* 0x0000000403047825 */ /* 0x001fca00078e0204 */
[----:B------:R2:W-:Y:S06]  /*2de0*/  STG.E desc[UR12][R4.64], R0 ;  /* 0x0000000004007986 */ /* 0x0005ec000c10190c */
.L_x_59:
[----:B------:R-:W-:-:S13]  /*2df0*/  ISETP.NE.AND P0, PT, RZ, UR5, PT ;  /* 0x00000005ff007c0c */ /* 0x000fda000bf05270 */
[----:B------:R-:W-:Y:S05]  /*2e00*/  @!P0 EXIT ;  /* 0x000000000000894d */ /* 0x000fea0003800000 */
[----:B------:R-:W-:-:S09]  /*2e10*/  UISETP.NE.AND UP0, UPT, UR5, 0x1, UPT ;  /* 0x000000010500788c */ /* 0x000fd2000bf05270 */
[----:B------:R-:W-:Y:S05]  /*2e20*/  BRA.U !UP0, `(.L_x_68) ;  /* 0x0000000108b47547 */ /* 0x000fea000b800000 */
[----:B-12---:R-:W0:Y:S01]  /*2e30*/  LDC.64 R12, c[0x0][0x398] ;  /* 0x0000e600ff0c7b82 */ /* 0x006e220000000a00 */
        /* <DEDUP_REMOVED lines=17> */
.L_x_70:
[----:B------:R-:W-:Y:S05]  /*2f50*/  BSYNC.RECONVERGENT B2 ;  /* 0x0000000000027941 */ /* 0x000fea0003800200 */
.L_x_69:
        /* <DEDUP_REMOVED lines=20> */
.L_x_72:
[----:B------:R-:W-:Y:S05]  /*30a0*/  BSYNC.RECONVERGENT B2 ;  /* 0x0000000000027941 */ /* 0x000fea0003800200 */
.L_x_71:
[----:B------:R-:W0:Y:S01]  /*30b0*/  LDC R3, c[0x0][0x388] ;  /* 0x0000e200ff037b82 */ /* 0x000e220000000800 */
[----:B------:R3:W-:Y:S01]  /*30c0*/  STG.E desc[UR12][R12.64+0x4], R0 ;  /* 0x000004000c007986 */ /* 0x0007e2000c10190c */
[----:B------:R-:W-:Y:S01]  /*30d0*/  UIADD3 UR4, UPT, UPT, UR4, 0x2, URZ ;  /* 0x0000000204047890 */ /* 0x000fe2000fffe0ff */
[----:B0-----:R-:W-:-:S05]  /*30e0*/  IMAD.WIDE R4, R3, 0x4, R4 ;  /* 0x0000000403047825 */ /* 0x001fca00078e0204 */
[----:B------:R3:W-:Y:S06]  /*30f0*/  STG.E desc[UR12][R4.64], R0 ;  /* 0x0000000004007986 */ /* 0x0007ec000c10190c */
.L_x_68:
[----:B-123--:R-:W0:Y:S02]  /*3100*/  LDC R0, c[0x0][0x384] ;  /* 0x0000e100ff007b82 */ /* 0x00ee240000000800 */
[----:B0-----:R-:W-:-:S04]  /*3110*/  LOP3.LUT R0, R0, 0x1, RZ, 0xc0, !PT ;  /* 0x0000000100007812 */ /* 0x001fc800078ec0ff */
[----:B------:R-:W-:-:S13]  /*3120*/  ISETP.NE.U32.AND P0, PT, R0, 0x1, PT ;  /* 0x000000010000780c */ /* 0x000fda0003f05070 */
[----:B------:R-:W-:Y:S05]  /*3130*/  @P0 EXIT ;  /* 0x000000000000094d */ /* 0x000fea0003800000 */
[----:B------:R-:W0:Y:S01]  /*3140*/  LDC.64 R4, c[0x0][0x398] ;  /* 0x0000e600ff047b82 */ /* 0x000e220000000a00 */
        /* <DEDUP_REMOVED lines=12> */
[----:B------:R-:W-:Y:S02]  /*3210*/  MOV R3, R6 ;  /* 0x0000000600037202 */ /* 0x000fe40000000f00 */
[----:B------:R-:W-:Y:S02]  /*3220*/  MOV R0, R20 ;  /* 0x0000001400007202 */ /* 0x000fe40000000f00 */
[----:B------:R-:W-:-:S07]  /*3230*/  MOV R10, 0x3250 ;  /* 0x00003250000a7802 */ /* 0x000fce0000000f00 */
[----:B------:R-:W-:Y:S05]  /*3240*/  CALL.REL.NOINC `($__internal_1_$__cuda_sm3x_div_rn_noftz_f32_slowpath) ;  /* 0x00000000007c7944 */ /* 0x000fea0003c00000 */
.L_x_74:
[----:B------:R-:W-:Y:S05]  /*3250*/  BSYNC.RECONVERGENT B2 ;  /* 0x0000000000027941 */ /* 0x000fea0003800200 */
.L_x_73:
[----:B------:R-:W0:Y:S01]  /*3260*/  LDC R7, c[0x0][0x388] ;  /* 0x0000e200ff077b82 */ /* 0x000e220000000800 */
[----:B------:R-:W-:Y:S07]  /*3270*/  STG.E desc[UR12][R4.64], R0 ;  /* 0x0000000004007986 */ /* 0x000fee000c10190c */
[----:B------:R-:W1:Y:S01]  /*3280*/  LDC.64 R2, c[0x0][0x3a0] ;  /* 0x0000e800ff027b82 */ /* 0x000e620000000a00 */
[----:B0-----:R-:W-:-:S04]  /*3290*/  IMAD R7, R7, UR4, R8 ;  /* 0x0000000407077c24 */ /* 0x001fc8000f8e0208 */
[----:B-1----:R-:W-:-:S05]  /*32a0*/  IMAD.WIDE R2, R7, 0x4, R2 ;  /* 0x0000000407027825 */ /* 0x002fca00078e0202 */
[----:B------:R-:W-:Y:S01]  /*32b0*/  STG.E desc[UR12][R2.64], R0 ;  /* 0x0000000002007986 */ /* 0x000fe2000c10190c */
[----:B------:R-:W-:Y:S05]  /*32c0*/  EXIT ;  /* 0x000000000000794d */ /* 0x000fea0003800000 */
        .weak           $__internal_0_$__cuda_sm20_sqrt_rn_f32_slowpath
        .type           $__internal_0_$__cuda_sm20_sqrt_rn_f32_slowpath,@function
        .size           $__internal_0_$__cuda_sm20_sqrt_rn_f32_slowpath,($__internal_1_$__cuda_sm3x_div_rn_noftz_f32_slowpath - $__internal_0_$__cuda_sm20_sqrt_rn_f32_slowpath)
$__internal_0_$__cuda_sm20_sqrt_rn_f32_slowpath:
[----:B------:R-:W-:-:S13]  /*32d0*/  LOP3.LUT P0, RZ, R0, 0x7fffffff, RZ, 0xc0, !PT ;  /* 0x7fffffff00ff7812 */ /* 0x000fda000780c0ff */
[----:B------:R-:W-:Y:S01]  /*32e0*/  @!P0 IMAD.MOV.U32 R2, RZ, RZ, R0 ;  /* 0x000000ffff028224 */ /* 0x000fe200078e0000 */
[----:B------:R-:W-:Y:S06]  /*32f0*/  @!P0 BRA `(.L_x_75) ;  /* 0x0000000000408947 */ /* 0x000fec0003800000 */
[----:B------:R-:W-:-:S13]  /*3300*/  FSETP.GEU.FTZ.AND P0, PT, R0, RZ, PT ;  /* 0x000000ff0000720b */ /* 0x000fda0003f1e000 */
[----:B------:R-:W-:Y:S01]  /*3310*/  @!P0 MOV R2, 0x7fffffff ;  /* 0x7fffffff00028802 */ /* 0x000fe20000000f00 */
[----:B------:R-:W-:Y:S06]  /*3320*/  @!P0 BRA `(.L_x_75) ;  /* 0x0000000000348947 */ /* 0x000fec0003800000 */
[----:B------:R-:W-:-:S13]  /*3330*/  FSETP.GTU.FTZ.AND P0, PT, |R0|, +INF , PT ;  /* 0x7f8000000000780b */ /* 0x000fda0003f1c200 */
[----:B------:R-:W-:Y:S01]  /*3340*/  @P0 FADD.FTZ R2, R0, 1 ;  /* 0x3f80000000020421 */ /* 0x000fe20000010000 */
[----:B------:R-:W-:Y:S06]  /*3350*/  @P0 BRA `(.L_x_75) ;  /* 0x0000000000280947 */ /* 0x000fec0003800000 */
[----:B------:R-:W-:-:S13]  /*3360*/  FSETP.NEU.FTZ.AND P0, PT, |R0|, +INF , PT ;  /* 0x7f8000000000780b */ /* 0x000fda0003f1d200 */
[----:B------:R-:W-:-:S04]  /*3370*/  @P0 FFMA R3, R0, 1.84467440737095516160e+19, RZ ;  /* 0x5f80000000030823 */ /* 0x000fc800000000ff */
[----:B------:R-:W0:Y:S02]  /*3380*/  @P0 MUFU.RSQ R2, R3 ;  /* 0x0000000300020308 */ /* 0x000e240000001400 */
[----:B0-----:R-:W-:Y:S01]  /*3390*/  @P0 FMUL.FTZ R4, R3, R2 ;  /* 0x0000000203040220 */ /* 0x001fe20000410000 */
[----:B------:R-:W-:Y:S01]  /*33a0*/  @P0 FMUL.FTZ R7, R2, 0.5 ;  /* 0x3f00000002070820 */ /* 0x000fe20000410000 */
[----:B------:R-:W-:Y:S02]  /*33b0*/  @!P0 MOV R2, R0 ;  /* 0x0000000000028202 */ /* 0x000fe40000000f00 */
[----:B------:R-:W-:-:S04]  /*33c0*/  @P0 FADD.FTZ R5, -R4, -RZ ;  /* 0x800000ff04050221 */ /* 0x000fc80000010100 */
[----:B------:R-:W-:-:S04]  /*33d0*/  @P0 FFMA R5, R4, R5, R3 ;  /* 0x0000000504050223 */ /* 0x000fc80000000003 */
[----:B------:R-:W-:-:S04]  /*33e0*/  @P0 FFMA R5, R5, R7, R4 ;  /* 0x0000000705050223 */ /* 0x000fc80000000004 */
[----:B------:R-:W-:-:S07]  /*33f0*/  @P0 FMUL.FTZ R2, R5, 2.3283064365386962891e-10 ;  /* 0x2f80000005020820 */ /* 0x000fce0000410000 */
.L_x_75:
[----:B------:R-:W-:Y:S01]  /*3400*/  HFMA2 R3, -RZ, RZ, 0, 0 ;  /* 0x00000000ff037431 */ /* 0x000fe200000001ff */
[----:B------:R-:W-:Y:S01]  /*3410*/  MOV R20, R2 ;  /* 0x0000000200147202 */ /* 0x000fe20000000f00 */
[----:B------:R-:W-:-:S04]  /*3420*/  IMAD.MOV.U32 R2, RZ, RZ, R9 ;  /* 0x000000ffff027224 */ /* 0x000fc800078e0009 */
[----:B------:R-:W-:Y:S05]  /*3430*/  RET.REL.NODEC R2 `(_Z10preprocessiiiPKfPfS1_) ;  /* 0xffffffc802f07950 */ /* 0x000fea0003c3ffff */
        .weak           $__internal_1_$__cuda_sm3x_div_rn_noftz_f32_slowpath
        .type           $__internal_1_$__cuda_sm3x_div_rn_noftz_f32_slowpath,@function
        .size           $__internal_1_$__cuda_sm3x_div_rn_noftz_f32_slowpath,($_Z10preprocessiiiPKfPfS1_$__internal_accurate_pow - $__internal_1_$__cuda_sm3x_div_rn_noftz_f32_slowpath)
$__internal_1_$__cuda_sm3x_div_rn_noftz_f32_slowpath:
[----:B------:R-:W-:Y:S01]  /*3440*/  SHF.R.U32.HI R2, RZ, 0x17, R0 ;  /* 0x00000017ff027819 */ /* 0x000fe20000011600 */
[----:B------:R-:W-:Y:S01]  /*3450*/  BSSY.RECONVERGENT B0, `(.L_x_76) ;  /* 0x0000062000007945 */ /* 0x000fe20003800200 */
[----:B------:R-:W-:Y:S02]  /*3460*/  SHF.R.U32.HI R19, RZ, 0x17, R3 ;  /* 0x00000017ff137819 */ /* 0x000fe40000011603 */
[----:B------:R-:W-:Y:S02]  /*3470*/  LOP3.LUT R2, R2, 0xff, RZ, 0xc0, !PT ;  /* 0x000000ff02027812 */ /* 0x000fe400078ec0ff */
[----:B------:R-:W-:Y:S02]  /*3480*/  LOP3.LUT R19, R19, 0xff, RZ, 0xc0, !PT ;  /* 0x000000ff13137812 */ /* 0x000fe400078ec0ff */
[----:B------:R-:W-:Y:S02]  /*3490*/  IADD3 R18, PT, PT, R2, -0x1, RZ ;  /* 0xffffffff02127810 */ /* 0x000fe40007ffe0ff */
[----:B------:R-:W-:-:S02]  /*34a0*/  IADD3 R11, PT, PT, R19, -0x1, RZ ;  /* 0xffffffff130b7810 */ /* 0x000fc40007ffe0ff */
[----:B------:R-:W-:-:S04]  /*34b0*/  ISETP.GT.U32.AND P0, PT, R18, 0xfd, PT ;  /* 0x000000fd1200780c */ /* 0x000fc80003f04070 */
[----:B------:R-:W-:-:S13]  /*34c0*/  ISETP.GT.U32.OR P0, PT, R11, 0xfd, P0 ;  /* 0x000000fd0b00780c */ /* 0x000fda0000704470 */
[----:B------:R-:W-:Y:S01]  /*34d0*/  @!P0 IMAD.MOV.U32 R9, RZ, RZ, RZ ;  /* 0x000000ffff098224 */ /* 0x000fe200078e00ff */
[----:B------:R-:W-:Y:S06]  /*34e0*/  @!P0 BRA `(.L_x_77) ;  /* 0x00000000005c8947 */ /* 0x000fec0003800000 */
[----:B------:R-:W-:Y:S02]  /*34f0*/  FSETP.GTU.FTZ.AND P0, PT, |R3|, +INF , PT ;  /* 0x7f8000000300780b */ /* 0x000fe40003f1c200 */
[----:B------:R-:W-:-:S04]  /*3500*/  FSETP.GTU.FTZ.AND P1, PT, |R0|, +INF , PT ;  /* 0x7f8000000000780b */ /* 0x000fc80003f3c200 */
[----:B------:R-:W-:-:S13]  /*3510*/  PLOP3.LUT P0, PT, P0, P1, PT, 0xf8, 0x8f ;  /* 0x00000000008f781c */ /* 0x000fda0000703f70 */
[----:B------:R-:W-:Y:S05]  /*3520*/  @P0 BRA `(.L_x_78) ;  /* 0x00000004004c0947 */ /* 0x000fea0003800000 */
[----:B------:R-:W-:-:S13]  /*3530*/  LOP3.LUT P0, RZ, R0, 0x7fffffff, R3, 0xc8, !PT ;  /* 0x7fffffff00ff7812 */ /* 0x000fda000780c803 */
[----:B------:R-:W-:Y:S05]  /*3540*/  @!P0 BRA `(.L_x_79) ;  /* 0x00000004003c8947 */ /* 0x000fea0003800000 */
[C---:B------:R-:W-:Y:S02]  /*3550*/  FSETP.NEU.FTZ.AND P2, PT, |R3|.reuse, +INF , PT ;  /* 0x7f8000000300780b */ /* 0x040fe40003f5d200 */
[----:B------:R-:W-:Y:S02]  /*3560*/  FSETP.NEU.FTZ.AND P1, PT, |R0|, +INF , PT ;  /* 0x7f8000000000780b */ /* 0x000fe40003f3d200 */
[----:B------:R-:W-:-:S11]  /*3570*/  FSETP.NEU.FTZ.AND P0, PT, |R3|, +INF , PT ;  /* 0x7f8000000300780b */ /* 0x000fd60003f1d200 */
[----:B------:R-:W-:Y:S05]  /*3580*/  @!P1 BRA !P2, `(.L_x_79) ;  /* 0x00000004002c9947 */ /* 0x000fea0005000000 */
[----:B------:R-:W-:-:S04]  /*3590*/  LOP3.LUT P2, RZ, R3, 0x7fffffff, RZ, 0xc0, !PT ;  /* 0x7fffffff03ff7812 */ /* 0x000fc8000784c0ff */
[----:B------:R-:W-:-:S13]  /*35a0*/  PLOP3.LUT P1, PT, P1, P2, PT, 0x2f, 0xf2 ;  /* 0x0000000000f2781c */ /* 0x000fda0000f24577 */
[----:B------:R-:W-:Y:S05]  /*35b0*/  @P1 BRA `(.L_x_80) ;  /* 0x0000000400181947 */ /* 0x000fea0003800000 */
[----:B------:R-:W-:-:S04]  /*35c0*/  LOP3.LUT P1, RZ, R0, 0x7fffffff, RZ, 0xc0, !PT ;  /* 0x7fffffff00ff7812 */ /* 0x000fc8000782c0ff */
[----:B------:R-:W-:-:S13]  /*35d0*/  PLOP3.LUT P0, PT, P0, P1, PT, 0x2f, 0xf2 ;  /* 0x0000000000f2781c */ /* 0x000fda0000702577 */
[----:B------:R-:W-:Y:S05]  /*35e0*/  @P0 BRA `(.L_x_81) ;  /* 0x0000000400000947 */ /* 0x000fea0003800000 */
[----:B------:R-:W-:Y:S02]  /*35f0*/  ISETP.GE.AND P0, PT, R11, RZ, PT ;  /* 0x000000ff0b00720c */ /* 0x000fe40003f06270 */
[----:B------:R-:W-:-:S11]  /*3600*/  ISETP.GE.AND P1, PT, R18, RZ, PT ;  /* 0x000000ff1200720c */ /* 0x000fd60003f26270 */
[----:B------:R-:W-:Y:S01]  /*3610*/  @P0 MOV R9, RZ ;  /* 0x000000ff00090202 */ /* 0x000fe20000000f00 */
[----:B------:R-:W-:Y:S01]  /*3620*/  @!P0 FFMA R3, R3, 1.84467440737095516160e+19, RZ ;  /* 0x5f80000003038823 */ /* 0x000fe200000000ff */
[----:B------:R-:W-:Y:S01]  /*3630*/  @!P0 MOV R9, 0xffffffc0 ;  /* 0xffffffc000098802 */ /* 0x000fe20000000f00 */
[----:B------:R-:W-:-:S03]  /*3640*/  @!P1 FFMA R0, R0, 1.84467440737095516160e+19, RZ ;  /* 0x5f80000000009823 */ /* 0x000fc600000000ff */
[----:B------:R-:W-:-:S07]  /*3650*/  @!P1 IADD3 R9, PT, PT, R9, 0x40, RZ ;  /* 0x0000004009099810 */ /* 0x000fce0007ffe0ff */
.L_x_77:
[----:B------:R-:W-:Y:S01]  /*3660*/  LEA R11, R2, 0xc0800000, 0x17 ;  /* 0xc0800000020b7811 */ /* 0x000fe200078eb8ff */
[----:B------:R-:W-:Y:S01]  /*3670*/  BSSY.RECONVERGENT B1, `(.L_x_82) ;  /* 0x0000036000017945 */ /* 0x000fe20003800200 */
[----:B------:R-:W-:-:S03]  /*3680*/  IADD3 R19, PT, PT, R19, -0x7f, RZ ;  /* 0xffffff8113137810 */ /* 0x000fc60007ffe0ff */
[----:B------:R-:W-:Y:S02]  /*3690*/  IMAD.IADD R22, R0, 0x1, -R11 ;  /* 0x0000000100167824 */ /* 0x000fe400078e0a0b */
[C---:B------:R-:W-:Y:S02]  /*36a0*/  IMAD R0, R19.reuse, -0x800000, R3 ;  /* 0xff80000013007824 */ /* 0x040fe400078e0203 */
[----:B------:R0:W1:Y:S01]  /*36b0*/  MUFU.RCP R18, R22 ;  /* 0x0000001600127308 */ /* 0x0000620000001000 */
[----:B------:R-:W-:Y:S01]  /*36c0*/  FADD.FTZ R11, -R22, -RZ ;  /* 0x800000ff160b7221 */ /* 0x000fe20000010100 */
[----:B0-----:R-:W-:-:S04]  /*36d0*/  IADD3 R22, PT, PT, R19, 0x7f, -R2 ;  /* 0x0000007f13167810 */ /* 0x001fc80007ffe802 */
[----:B------:R-:W-:Y:S01]  /*36e0*/  IADD3 R9, PT, PT, R22, R9, RZ ;  /* 0x0000000916097210 */ /* 0x000fe20007ffe0ff */
[----:B-1----:R-:W-:-:S04]  /*36f0*/  FFMA R21, R18, R11, 1 ;  /* 0x3f80000012157423 */ /* 0x002fc8000000000b */
[----:B------:R-:W-:-:S04]  /*3700*/  FFMA R21, R18, R21, R18 ;  /* 0x0000001512157223 */ /* 0x000fc80000000012 */
[----:B------:R-:W-:-:S04]  /*3710*/  FFMA R18, R0, R21, RZ ;  /* 0x0000001500127223 */ /* 0x000fc800000000ff */
[----:B------:R-:W-:-:S04]  /*3720*/  FFMA R3, R11, R18, R0 ;  /* 0x000000120b037223 */ /* 0x000fc80000000000 */
[----:B------:R-:W-:-:S04]  /*3730*/  FFMA R18, R21, R3, R18 ;  /* 0x0000000315127223 */ /* 0x000fc80000000012 */
[----:B------:R-:W-:-:S04]  /*3740*/  FFMA R11, R11, R18, R0 ;  /* 0x000000120b0b7223 */ /* 0x000fc80000000000 */
[----:B------:R-:W-:-:S05]  /*3750*/  FFMA R0, R21, R11, R18 ;  /* 0x0000000b15007223 */ /* 0x000fca0000000012 */
[----:B------:R-:W-:-:S04]  /*3760*/  SHF.R.U32.HI R2, RZ, 0x17, R0 ;  /* 0x00000017ff027819 */ /* 0x000fc80000011600 */
[----:B------:R-:W-:-:S04]  /*3770*/  LOP3.LUT R2, R2, 0xff, RZ, 0xc0, !PT ;  /* 0x000000ff02027812 */ /* 0x000fc800078ec0ff */
[----:B------:R-:W-:-:S05]  /*3780*/  IADD3 R2, PT, PT, R2, R9, RZ ;  /* 0x0000000902027210 */ /* 0x000fca0007ffe0ff */
[----:B------:R-:W-:-:S05]  /*3790*/  VIADD R3, R2, 0xffffffff ;  /* 0xffffffff02037836 */ /* 0x000fca0000000000 */
[----:B------:R-:W-:-:S13]  /*37a0*/  ISETP.GE.U32.AND P0, PT, R3, 0xfe, PT ;  /* 0x000000fe0300780c */ /* 0x000fda0003f06070 */
[----:B------:R-:W-:Y:S05]  /*37b0*/  @!P0 BRA `(.L_x_83) ;  /* 0x0000000000808947 */ /* 0x000fea0003800000 */
[----:B------:R-:W-:-:S13]  /*37c0*/  ISETP.GT.AND P0, PT, R2, 0xfe, PT ;  /* 0x000000fe0200780c */ /* 0x000fda0003f04270 */
[----:B------:R-:W-:Y:S05]  /*37d0*/  @P0 BRA `(.L_x_84) ;  /* 0x00000000006c0947 */ /* 0x000fea0003800000 */
[----:B------:R-:W-:-:S13]  /*37e0*/  ISETP.GE.AND P0, PT, R2, 0x1, PT ;  /* 0x000000010200780c */ /* 0x000fda0003f06270 */
[----:B------:R-:W-:Y:S05]  /*37f0*/  @P0 BRA `(.L_x_85) ;  /* 0x0000000000740947 */ /* 0x000fea0003800000 */
[----:B------:R-:W-:Y:S02]  /*3800*/  ISETP.GE.AND P0, PT, R2, -0x18, PT ;  /* 0xffffffe80200780c */ /* 0x000fe40003f06270 */
[----:B------:R-:W-:-:S11]  /*3810*/  LOP3.LUT R0, R0, 0x80000000, RZ, 0xc0, !PT ;  /* 0x8000000000007812 */ /* 0x000fd600078ec0ff */
[----:B------:R-:W-:Y:S05]  /*3820*/  @!P0 BRA `(.L_x_85) ;  /* 0x0000000000688947 */ /* 0x000fea0003800000 */
[CCC-:B------:R-:W-:Y:S01]  /*3830*/  FFMA.RZ R3, R21.reuse, R11.reuse, R18.reuse ;  /* 0x0000000b15037223 */ /* 0x1c0fe2000000c012 */
[CCC-:B------:R-:W-:Y:S01]  /*3840*/  FFMA.RP R9, R21.reuse, R11.reuse, R18.reuse ;  /* 0x0000000b15097223 */ /* 0x1c0fe20000008012 */
[----:B------:R-:W-:Y:S01]  /*3850*/  FFMA.RM R18, R21, R11, R18 ;  /* 0x0000000b15127223 */ /* 0x000fe20000004012 */
[C---:B------:R-:W-:Y:S02]  /*3860*/  IADD3 R11, PT, PT, R2.reuse, 0x20, RZ ;  /* 0x00000020020b7810 */ /* 0x040fe40007ffe0ff */
[----:B------:R-:W-:Y:S02]  /*3870*/  LOP3.LUT R3, R3, 0x7fffff, RZ, 0xc0, !PT ;  /* 0x007fffff03037812 */ /* 0x000fe400078ec0ff */
[C---:B------:R-:W-:Y:S02]  /*3880*/  ISETP.NE.AND P2, PT, R2.reuse, RZ, PT ;  /* 0x000000ff0200720c */ /* 0x040fe40003f45270 */
[----:B------:R-:W-:Y:S02]  /*3890*/  LOP3.LUT R22, R3, 0x800000, RZ, 0xfc, !PT ;  /* 0x0080000003167812 */ /* 0x000fe400078efcff */
[----:B------:R-:W-:-:S02]  /*38a0*/  ISETP.NE.AND P1, PT, R2, RZ, PT ;  /* 0x000000ff0200720c */ /* 0x000fc40003f25270 */
[----:B------:R-:W-:Y:S02]  /*38b0*/  IADD3 R2, PT, PT, -R2, RZ, RZ ;  /* 0x000000ff02027210 */ /* 0x000fe40007ffe1ff */
[----:B------:R-:W-:Y:S02]  /*38c0*/  SHF.L.U32 R11, R22, R11, RZ ;  /* 0x0000000b160b7219 */ /* 0x000fe400000006ff */
[----:B------:R-:W-:Y:S02]  /*38d0*/  FSETP.NEU.FTZ.AND P0, PT, R9, R18, PT ;  /* 0x000000120900720b */ /* 0x000fe40003f1d000 */
[----:B------:R-:W-:Y:S02]  /*38e0*/  SEL R9, R2, RZ, P2 ;  /* 0x000000ff02097207 */ /* 0x000fe40001000000 */
[----:B------:R-:W-:Y:S02]  /*38f0*/  ISETP.NE.AND P1, PT, R11, RZ, P1 ;  /* 0x000000ff0b00720c */ /* 0x000fe40000f25270 */
[----:B------:R-:W-:-:S02]  /*3900*/  SHF.R.U32.HI R9, RZ, R9, R22 ;  /* 0x00000009ff097219 */ /* 0x000fc40000011616 */
[----:B------:R-:W-:Y:S02]  /*3910*/  PLOP3.LUT P0, PT, P0, P1, PT, 0xf8, 0x8f ;  /* 0x00000000008f781c */ /* 0x000fe40000703f70 */
[----:B------:R-:W-:Y:S02]  /*3920*/  SHF.R.U32.HI R3, RZ, 0x1, R9 ;  /* 0x00000001ff037819 */ /* 0x000fe40000011609 */
[----:B------:R-:W-:-:S04]  /*3930*/  SEL R2, RZ, 0x1, !P0 ;  /* 0x00000001ff027807 */ /* 0x000fc80004000000 */
[----:B------:R-:W-:-:S04]  /*3940*/  LOP3.LUT R2, R2, 0x1, R3, 0xf8, !PT ;  /* 0x0000000102027812 */ /* 0x000fc800078ef803 */
[----:B------:R-:W-:-:S04]  /*3950*/  LOP3.LUT R2, R2, R9, RZ, 0xc0, !PT ;  /* 0x0000000902027212 */ /* 0x000fc800078ec0ff */
[----:B------:R-:W-:-:S04]  /*3960*/  IADD3 R3, PT, PT, R3, R2, RZ ;  /* 0x0000000203037210 */ /* 0x000fc80007ffe0ff */
[----:B------:R-:W-:Y:S01]  /*3970*/  LOP3.LUT R0, R3, R0, RZ, 0xfc, !PT ;  /* 0x0000000003007212 */ /* 0x000fe200078efcff */
[----:B------:R-:W-:Y:S06]  /*3980*/  BRA `(.L_x_85) ;  /* 0x0000000000107947 */ /* 0x000fec0003800000 */
.L_x_84:
[----:B------:R-:W-:-:S04]  /*3990*/  LOP3.LUT R0, R0, 0x80000000, RZ, 0xc0, !PT ;  /* 0x8000000000007812 */ /* 0x000fc800078ec0ff */
[----:B------:R-:W-:Y:S01]  /*39a0*/  LOP3.LUT R0, R0, 0x7f800000, RZ, 0xfc, !PT ;  /* 0x7f80000000007812 */ /* 0x000fe200078efcff */
[----:B------:R-:W-:Y:S06]  /*39b0*/  BRA `(.L_x_85) ;  /* 0x0000000000047947 */ /* 0x000fec0003800000 */
.L_x_83:
[----:B------:R-:W-:-:S07]  /*39c0*/  IMAD R0, R9, 0x800000, R0 ;  /* 0x0080000009007824 */ /* 0x000fce00078e0200 */
.L_x_85:
[----:B------:R-:W-:Y:S05]  /*39d0*/  BSYNC.RECONVERGENT B1 ;  /* 0x0000000000017941 */ /* 0x000fea0003800200 */
.L_x_82:
[----:B------:R-:W-:Y:S05]  /*39e0*/  BRA `(.L_x_86) ;  /* 0x0000000000207947 */ /* 0x000fea0003800000 */
.L_x_81:
[----:B------:R-:W-:-:S04]  /*39f0*/  LOP3.LUT R0, R0, 0x80000000, R3, 0x48, !PT ;  /* 0x8000000000007812 */ /* 0x000fc800078e4803 */
[----:B------:R-:W-:Y:S01]  /*3a00*/  LOP3.LUT R0, R0, 0x7f800000, RZ, 0xfc, !PT ;  /* 0x7f80000000007812 */ /* 0x000fe200078efcff */
[----:B------:R-:W-:Y:S06]  /*3a10*/  BRA `(.L_x_86) ;  /* 0x0000000000147947 */ /* 0x000fec0003800000 */
.L_x_80:
[----:B------:R-:W-:Y:S01]  /*3a20*/  LOP3.LUT R0, R0, 0x80000000, R3, 0x48, !PT ;  /* 0x8000000000007812 */ /* 0x000fe200078e4803 */
[----:B------:R-:W-:Y:S06]  /*3a30*/  BRA `(.L_x_86) ;  /* 0x00000000000c7947 */ /* 0x000fec0003800000 */
.L_x_79:
[----:B------:R-:W0:Y:S01]  /*3a40*/  MUFU.RSQ R0, -QNAN ;  /* 0xffc0000000007908 */ /* 0x000e220000001400 */
[----:B------:R-:W-:Y:S05]  /*3a50*/  BRA `(.L_x_86) ;  /* 0x0000000000047947 */ /* 0x000fea0003800000 */
.L_x_78:
[----:B------:R-:W-:-:S07]  /*3a60*/  FADD.FTZ R0, R3, R0 ;  /* 0x0000000003007221 */ /* 0x000fce0000010000 */
.L_x_86:
[----:B------:R-:W-:Y:S05]  /*3a70*/  BSYNC.RECONVERGENT B0 ;  /* 0x0000000000007941 */ /* 0x000fea0003800200 */
.L_x_76:
[----:B------:R-:W-:-:S04]  /*3a80*/  HFMA2 R11, -RZ, RZ, 0, 0 ;  /* 0x00000000ff0b7431 */ /* 0x000fc800000001ff */
[----:B0-----:R-:W-:Y:S05]  /*3a90*/  RET.REL.NODEC R10 `(_Z10preprocessiiiPKfPfS1_) ;  /* 0xffffffc40a587950 */ /* 0x001fea0003c3ffff */
        .type           $_Z10preprocessiiiPKfPfS1_$__internal_accurate_pow,@function
        .size           $_Z10preprocessiiiPKfPfS1_$__internal_accurate_pow,(.L_x_108 - $_Z10preprocessiiiPKfPfS1_$__internal_accurate_pow)
$_Z10preprocessiiiPKfPfS1_$__internal_accurate_pow:
[----:B------:R-:W-:Y:S01]  /*3aa0*/  ISETP.GT.U32.AND P0, PT, R21, 0xfffff, PT ;  /* 0x000fffff1500780c */ /* 0x000fe20003f04070 */
[----:B------:R-:W-:Y:S01]  /*3ab0*/  UMOV UR6, 0x7d2cafe2 ;  /* 0x7d2cafe200067882 */ /* 0x000fe20000000000 */
[----:B------:R-:W-:Y:S01]  /*3ac0*/  MOV R12, R21 ;  /* 0x00000015000c7202 */ /* 0x000fe20000000f00 */
[----:B------:R-:W-:Y:S01]  /*3ad0*/  UMOV UR7, 0x3eb0f5ff ;  /* 0x3eb0f5ff00077882 */ /* 0x000fe20000000000 */
[----:B------:R-:W-:Y:S01]  /*3ae0*/  MOV R14, RZ ;  /* 0x000000ff000e7202 */ /* 0x000fe20000000f00 */
[----:B------:R-:W-:Y:S01]  /*3af0*/  UMOV UR8, 0x3b39803f ;  /* 0x3b39803f00087882 */ /* 0x000fe20000000000 */
[----:B------:R-:W-:-:S07]  /*3b00*/  UMOV UR9, 0x3c7abc9e ;  /* 0x3c7abc9e00097882 */ /* 0x000fce0000000000 */
[----:B------:R-:W-:-:S10]  /*3b10*/  @!P0 DMUL R22, R20, 1.80143985094819840000e+16 ;  /* 0x4350000014168828 */ /* 0x000fd40000000000 */
[----:B------:R-:W-:Y:S01]  /*3b20*/  @!P0 MOV R12, R23 ;  /* 0x00000017000c8202 */ /* 0x000fe20000000f00 */
[----:B------:R-:W-:-:S03]  /*3b30*/  @!P0 IMAD.MOV.U32 R20, RZ, RZ, R22 ;  /* 0x000000ffff148224 */ /* 0x000fc600078e0016 */
[----:B------:R-:W-:Y:S02]  /*3b40*/  LOP3.LUT R13, R12, 0x800fffff, RZ, 0xc0, !PT ;  /* 0x800fffff0c0d7812 */ /* 0x000fe400078ec0ff */
[----:B------:R-:W-:Y:S02]  /*3b50*/  MOV R18, R20 ;  /* 0x0000001400127202 */ /* 0x000fe40000000f00 */
[----:B------:R-:W-:-:S04]  /*3b60*/  LOP3.LUT R13, R13, 0x3ff00000, RZ, 0xfc, !PT ;  /* 0x3ff000000d0d7812 */ /* 0x000fc800078efcff */
[----:B------:R-:W-:Y:S02]  /*3b70*/  ISETP.GE.U32.AND P1, PT, R13, 0x3ff6a09f, PT ;  /* 0x3ff6a09f0d00780c */ /* 0x000fe40003f26070 */
[----:B------:R-:W-:-:S11]  /*3b80*/  MOV R19, R13 ;  /* 0x0000000d00137202 */ /* 0x000fd60000000f00 */
[----:B------:R-:W-:-:S05]  /*3b90*/  @P1 IADD3 R12, PT, PT, R19, -0x100000, RZ ;  /* 0xfff00000130c1810 */ /* 0x000fca0007ffe0ff */
[----:B------:R-:W-:-:S06]  /*3ba0*/  @P1 IMAD.MOV.U32 R19, RZ, RZ, R12 ;  /* 0x000000ffff131224 */ /* 0x000fcc00078e000c */
[C---:B------:R-:W-:Y:S02]  /*3bb0*/  DADD R28, R18.reuse, 1 ;  /* 0x3ff00000121c7429 */ /* 0x040fe40000000000 */
[----:B------:R-:W-:-:S04]  /*3bc0*/  DADD R12, R18, -1 ;  /* 0xbff00000120c7429 */ /* 0x000fc80000000000 */
[----:B------:R-:W0:Y:S02]  /*3bd0*/  MUFU.RCP64H R15, R29 ;  /* 0x0000001d000f7308 */ /* 0x000e240000001800 */
[----:B0-----:R-:W-:Y:S01]  /*3be0*/  DFMA R16, -R28, R14, 1 ;  /* 0x3ff000001c10742b */ /* 0x001fe2000000010e */
[----:B------:R-:W-:Y:S02]  /*3bf0*/  SHF.R.U32.HI R28, RZ, 0x14, R21 ;  /* 0x00000014ff1c7819 */ /* 0x000fe40000011615 */
[----:B------:R-:W-:-:S05]  /*3c00*/  @!P0 LEA.HI R28, R23, 0xffffffca, RZ, 0xc ;  /* 0xffffffca171c8811 */ /* 0x000fca00078f60ff */
[----:B------:R-:W-:-:S08]  /*3c10*/  DFMA R16, R16, R16, R16 ;  /* 0x000000101010722b */ /* 0x000fd00000000010 */
[----:B------:R-:W-:Y:S01]  /*3c20*/  DFMA R16, R14, R16, R14 ;  /* 0x000000100e10722b */ /* 0x000fe2000000000e */
[----:B------:R-:W-:Y:S01]  /*3c30*/  HFMA2 R15, -RZ, RZ, 1.703125, -23840 ;  /* 0x3ed0f5d2ff0f7431 */ /* 0x000fe200000001ff */
[----:B------:R-:W-:-:S06]  /*3c40*/  MOV R14, 0x41ad3b5a ;  /* 0x41ad3b5a000e7802 */ /* 0x000fcc0000000f00 */
[----:B------:R-:W-:-:S08]  /*3c50*/  DMUL R30, R12, R16 ;  /* 0x000000100c1e7228 */ /* 0x000fd00000000000 */
[----:B------:R-:W-:-:S08]  /*3c60*/  DFMA R30, R12, R16, R30 ;  /* 0x000000100c1e722b */ /* 0x000fd0000000001e */
[----:B------:R-:W-:-:S08]  /*3c70*/  DMUL R24, R30, R30 ;  /* 0x0000001e1e187228 */ /* 0x000fd00000000000 */
[----:B------:R-:W-:Y:S01]  /*3c80*/  DFMA R14, R24, UR6, R14 ;  /* 0x00000006180e7c2b */ /* 0x000fe2000800000e */
[----:B------:R-:W-:Y:S01]  /*3c90*/  UMOV UR6, 0x75488a3f ;  /* 0x75488a3f00067882 */ /* 0x000fe20000000000 */
[----:B------:R-:W-:-:S06]  /*3ca0*/  UMOV UR7, 0x3ef3b20a ;  /* 0x3ef3b20a00077882 */ /* 0x000fcc0000000000 */
[----:B------:R-:W-:Y:S01]  /*3cb0*/  DFMA R18, R24, R14, UR6 ;  /* 0x0000000618127e2b */ /* 0x000fe2000800000e */
[----:B------:R-:W-:Y:S01]  /*3cc0*/  UMOV UR6, 0xe4faecd5 ;  /* 0xe4faecd500067882 */ /* 0x000fe20000000000 */
[----:B------:R-:W-:Y:S01]  /*3cd0*/  UMOV UR7, 0x3f1745cd ;  /* 0x3f1745cd00077882 */ /* 0x000fe20000000000 */
[----:B------:R-:W-:-:S05]  /*3ce0*/  DADD R14, R12, -R30 ;  /* 0x000000000c0e7229 */ /* 0x000fca000000081e */
[----:B------:R-:W-:Y:S01]  /*3cf0*/  DFMA R18, R24, R18, UR6 ;  /* 0x0000000618127e2b */ /* 0x000fe20008000012 */
[----:B------:R-:W-:Y:S01]  /*3d00*/  UMOV UR6, 0x258a578b ;  /* 0x258a578b00067882 */ /* 0x000fe20000000000 */
[----:B------:R-:W-:Y:S01]  /*3d10*/  UMOV UR7, 0x3f3c71c7 ;  /* 0x3f3c71c700077882 */ /* 0x000fe20000000000 */
[----:B------:R-:W-:-:S05]  /*3d20*/  DADD R14, R14, R14 ;  /* 0x000000000e0e7229 */ /* 0x000fca000000000e */
[----:B------:R-:W-:Y:S01]  /*3d30*/  DFMA R18, R24, R18, UR6 ;  /* 0x0000000618127e2b */ /* 0x000fe20008000012 */
[----:B------:R-:W-:Y:S01]  /*3d40*/  UMOV UR6, 0x9242b910 ;  /* 0x9242b91000067882 */ /* 0x000fe20000000000 */
[----:B------:R-:W-:Y:S01]  /*3d50*/  UMOV UR7, 0x3f624924 ;  /* 0x3f62492400077882 */ /* 0x000fe20000000000 */
[----:B------:R-:W-:-:S05]  /*3d60*/  DFMA R14, R12, -R30, R14 ;  /* 0x8000001e0c0e722b */ /* 0x000fca000000000e */
[----:B------:R-:W-:Y:S01]  /*3d70*/  DFMA R18, R24, R18, UR6 ;  /* 0x0000000618127e2b */ /* 0x000fe20008000012 */
[----:B------:R-:W-:Y:S01]  /*3d80*/  UMOV UR6, 0x99999dfb ;  /* 0x99999dfb00067882 */ /* 0x000fe20000000000 */
[----:B------:R-:W-:Y:S01]  /*3d90*/  UMOV UR7, 0x3f899999 ;  /* 0x3f89999900077882 */ /* 0x000fe20000000000 */
[----:B------:R-:W-:-:S05]  /*3da0*/  DMUL R14, R16, R14 ;  /* 0x0000000e100e7228 */ /* 0x000fca0000000000 */
[----:B------:R-:W-:Y:S01]  /*3db0*/  DFMA R18, R24, R18, UR6 ;  /* 0x0000000618127e2b */ /* 0x000fe20008000012 */
[----:B------:R-:W-:Y:S01]  /*3dc0*/  UMOV UR6, 0x55555555 ;  /* 0x5555555500067882 */ /* 0x000fe20000000000 */
[----:B------:R-:W-:-:S03]  /*3dd0*/  UMOV UR7, 0x3fb55555 ;  /* 0x3fb5555500077882 */ /* 0x000fc60000000000 */
[----:B------:R-:W-:Y:S01]  /*3de0*/  VIADD R21, R15, 0x100000 ;  /* 0x001000000f157836 */ /* 0x000fe20000000000 */
[----:B------:R-:W-:Y:S02]  /*3df0*/  MOV R20, R14 ;  /* 0x0000000e00147202 */ /* 0x000fe40000000f00 */
[----:B------:R-:W-:-:S08]  /*3e00*/  DFMA R12, R24, R18, UR6 ;  /* 0x00000006180c7e2b */ /* 0x000fd00008000012 */
[----:B------:R-:W-:Y:S01]  /*3e10*/  DADD R16, -R12, UR6 ;  /* 0x000000060c107e29 */ /* 0x000fe20008000100 */
[----:B------:R-:W-:Y:S01]  /*3e20*/  UMOV UR6, 0xb9e7b0 ;  /* 0x00b9e7b000067882 */ /* 0x000fe20000000000 */
[----:B------:R-:W-:-:S06]  /*3e30*/  UMOV UR7, 0x3c46a4cb ;  /* 0x3c46a4cb00077882 */ /* 0x000fcc0000000000 */
[----:B------:R-:W-:Y:S02]  /*3e40*/  DFMA R16, R24, R18, R16 ;  /* 0x000000121810722b */ /* 0x000fe40000000010 */
[----:B------:R-:W-:-:S06]  /*3e50*/  DMUL R18, R30, R30 ;  /* 0x0000001e1e127228 */ /* 0x000fcc0000000000 */
[----:B------:R-:W-:Y:S01]  /*3e60*/  DADD R16, R16, -UR6 ;  /* 0x8000000610107e29 */ /* 0x000fe20008000000 */
[----:B------:R-:W-:Y:S01]  /*3e70*/  UMOV UR6, 0x80000000 ;  /* 0x8000000000067882 */ /* 0x000fe20000000000 */
[----:B------:R-:W-:Y:S01]  /*3e80*/  DFMA R22, R30, R30, -R18 ;  /* 0x0000001e1e16722b */ /* 0x000fe20000000812 */
[----:B------:R-:W-:-:S07]  /*3e90*/  UMOV UR7, 0x43300000 ;  /* 0x4330000000077882 */ /* 0x000fce0000000000 */
[C---:B------:R-:W-:Y:S02]  /*3ea0*/  DFMA R20, R30.reuse, R20, R22 ;  /* 0x000000141e14722b */ /* 0x040fe40000000016 */
[----:B------:R-:W-:-:S08]  /*3eb0*/  DMUL R22, R30, R18 ;  /* 0x000000121e167228 */ /* 0x000fd00000000000 */
[----:B------:R-:W-:-:S08]  /*3ec0*/  DFMA R24, R30, R18, -R22 ;  /* 0x000000121e18722b */ /* 0x000fd00000000816 */
[----:B------:R-:W-:Y:S02]  /*3ed0*/  DFMA R24, R14, R18, R24 ;  /* 0x000000120e18722b */ /* 0x000fe40000000018 */
[----:B------:R-:W-:-:S06]  /*3ee0*/  DADD R18, R12, R16 ;  /* 0x000000000c127229 */ /* 0x000fcc0000000010 */
[----:B------:R-:W-:Y:S02]  /*3ef0*/  DFMA R20, R30, R20, R24 ;  /* 0x000000141e14722b */ /* 0x000fe40000000018 */
[----:B------:R-:W-:-:S08]  /*3f00*/  DADD R24, R12, -R18 ;  /* 0x000000000c187229 */ /* 0x000fd00000000812 */
[----:B------:R-:W-:Y:S02]  /*3f10*/  DADD R24, R16, R24 ;  /* 0x0000000010187229 */ /* 0x000fe40000000018 */
[----:B------:R-:W-:-:S08]  /*3f20*/  DMUL R16, R18, R22 ;  /* 0x0000001612107228 */ /* 0x000fd00000000000 */
[----:B------:R-:W-:-:S08]  /*3f30*/  DFMA R12, R18, R22, -R16 ;  /* 0x00000016120c722b */ /* 0x000fd00000000810 */
[----:B------:R-:W-:-:S08]  /*3f40*/  DFMA R12, R18, R20, R12 ;  /* 0x00000014120c722b */ /* 0x000fd0000000000c */
[----:B------:R-:W-:-:S08]  /*3f50*/  DFMA R24, R24, R22, R12 ;  /* 0x000000161818722b */ /* 0x000fd0000000000c */
[----:B------:R-:W-:-:S08]  /*3f60*/  DADD R12, R16, R24 ;  /* 0x00000000100c7229 */ /* 0x000fd00000000018 */
[--C-:B------:R-:W-:Y:S02]  /*3f70*/  DADD R18, R30, R12.reuse ;  /* 0x000000001e127229 */ /* 0x100fe4000000000c */
[----:B------:R-:W-:-:S06]  /*3f80*/  DADD R16, R16, -R12 ;  /* 0x0000000010107229 */ /* 0x000fcc000000080c */
[----:B------:R-:W-:Y:S02]  /*3f90*/  DADD R30, R30, -R18 ;  /* 0x000000001e1e7229 */ /* 0x000fe40000000812 */
[----:B------:R-:W-:-:S06]  /*3fa0*/  DADD R16, R24, R16 ;  /* 0x0000000018107229 */ /* 0x000fcc0000000010 */
[----:B------:R-:W-:Y:S01]  /*3fb0*/  DADD R30, R12, R30 ;  /* 0x000000000c1e7229 */ /* 0x000fe2000000001e */
[C---:B------:R-:W-:Y:S01]  /*3fc0*/  IADD3 R12, PT, PT, R28.reuse, -0x3ff, RZ ;  /* 0xfffffc011c0c7810 */ /* 0x040fe20007ffe0ff */
[----:B------:R-:W-:Y:S01]  /*3fd0*/  IMAD.MOV.U32 R13, RZ, RZ, 0x43300000 ;  /* 0x43300000ff0d7424 */ /* 0x000fe200078e00ff */
[----:B------:R-:W-:-:S05]  /*3fe0*/  @P1 IADD3 R12, PT, PT, R28, -0x3fe, RZ ;  /* 0xfffffc021c0c1810 */ /* 0x000fca0007ffe0ff */
[----:B------:R-:W-:Y:S01]  /*3ff0*/  DADD R16, R16, R30 ;  /* 0x0000000010107229 */ /* 0x000fe2000000001e */
[----:B------:R-:W-:-:S07]  /*4000*/  LOP3.LUT R12, R12, 0x80000000, RZ, 0x3c, !PT ;  /* 0x800000000c0c7812 */ /* 0x000fce00078e3cff */
[----:B------:R-:W-:Y:S02]  /*4010*/  DADD R14, R14, R16 ;  /* 0x000000000e0e7229 */ /* 0x000fe40000000010 */
[----:B------:R-:W-:Y:S01]  /*4020*/  DADD R16, R12, -UR6 ;  /* 0x800000060c107e29 */ /* 0x000fe20008000000 */
[----:B------:R-:W-:Y:S01]  /*4030*/  UMOV UR6, 0xfefa39ef ;  /* 0xfefa39ef00067882 */ /* 0x000fe20000000000 */
[----:B------:R-:W-:-:S04]  /*4040*/  UMOV UR7, 0x3fe62e42 ;  /* 0x3fe62e4200077882 */ /* 0x000fc80000000000 */
[----:B------:R-:W-:-:S08]  /*4050*/  DADD R20, R18, R14 ;  /* 0x0000000012147229 */ /* 0x000fd0000000000e */
[--C-:B------:R-:W-:Y:S02]  /*4060*/  DFMA R12, R16, UR6, R20.reuse ;  /* 0x00000006100c7c2b */ /* 0x100fe40008000014 */
[----:B------:R-:W-:-:S06]  /*4070*/  DADD R22, R18, -R20 ;  /* 0x0000000012167229 */ /* 0x000fcc0000000814 */
[----:B------:R-:W-:Y:S02]  /*4080*/  DFMA R18, R16, -UR6, R12 ;  /* 0x8000000610127c2b */ /* 0x000fe4000800000c */
[----:B------:R-:W-:-:S06]  /*4090*/  DADD R22, R14, R22 ;  /* 0x000000000e167229 */ /* 0x000fcc0000000016 */
[----:B------:R-:W-:Y:S01]  /*40a0*/  DADD R18, -R20, R18 ;  /* 0x0000000014127229 */ /* 0x000fe20000000112 */
[----:B------:R-:W-:Y:S01]  /*40b0*/  HFMA2 R21, -RZ, RZ, 1.9912109375, 0.00128841400146484375 ;  /* 0x3ff71547ff157431 */ /* 0x000fe200000001ff */
[----:B------:R-:W-:-:S06]  /*40c0*/  MOV R20, 0x652b82fe ;  /* 0x652b82fe00147802 */ /* 0x000fcc0000000f00 */
[----:B------:R-:W-:-:S08]  /*40d0*/  DADD R18, R22, -R18 ;  /* 0x0000000016127229 */ /* 0x000fd00000000812 */
[----:B------:R-:W-:-:S08]  /*40e0*/  DFMA R16, R16, UR8, R18 ;  /* 0x0000000810107c2b */ /* 0x000fd00008000012 */
[----:B------:R-:W-:-:S08]  /*40f0*/  DADD R14, R12, R16 ;  /* 0x000000000c0e7229 */ /* 0x000fd00000000010 */
[----:B------:R-:W-:Y:S02]  /*4100*/  DADD R18, R12, -R14 ;  /* 0x000000000c127229 */ /* 0x000fe4000000080e */
[----:B------:R-:W-:-:S06]  /*4110*/  DMUL R12, R14, 2 ;  /* 0x400000000e0c7828 */ /* 0x000fcc0000000000 */
[----:B------:R-:W-:Y:S02]  /*4120*/  DADD R16, R16, R18 ;  /* 0x0000000010107229 */ /* 0x000fe40000000012 */
[----:B------:R-:W-:-:S08]  /*4130*/  DFMA R14, R14, 2, -R12 ;  /* 0x400000000e0e782b */ /* 0x000fd0000000080c */
[----:B------:R-:W-:-:S08]  /*4140*/  DFMA R16, R16, 2, R14 ;  /* 0x400000001010782b */ /* 0x000fd0000000000e */
[----:B------:R-:W-:-:S08]  /*4150*/  DADD R22, R12, R16 ;  /* 0x000000000c167229 */ /* 0x000fd00000000010 */
[----:B------:R-:W-:Y:S02]  /*4160*/  DFMA R20, R22, R20, 6.75539944105574400000e+15 ;  /* 0x433800001614742b */ /* 0x000fe40000000014 */
[----:B------:R-:W-:Y:S01]  /*4170*/  FSETP.GEU.AND P0, PT, |R23|, 4.1917929649353027344, PT ;  /* 0x4086232b1700780b */ /* 0x000fe20003f0e200 */
[----:B------:R-:W-:-:S05]  /*4180*/  DADD R12, R12, -R22 ;  /* 0x000000000c0c7229 */ /* 0x000fca0000000816 */
[----:B------:R-:W-:-:S03]  /*4190*/  DADD R14, R20, -6.75539944105574400000e+15 ;  /* 0xc3380000140e7429 */ /* 0x000fc60000000000 */
[----:B------:R-:W-:-:S05]  /*41a0*/  DADD R16, R16, R12 ;  /* 0x0000000010107229 */ /* 0x000fca000000000c */
[----:B------:R-:W-:Y:S01]  /*41b0*/  DFMA R18, R14, -UR6, R22 ;  /* 0x800000060e127c2b */ /* 0x000fe20008000016 */
[----:B------:R-:W-:Y:S01]  /*41c0*/  UMOV UR6, 0x3b39803f ;  /* 0x3b39803f00067882 */ /* 0x000fe20000000000 */
[----:B------:R-:W-:-:S06]  /*41d0*/  UMOV UR7, 0x3c7abc9e ;  /* 0x3c7abc9e00077882 */ /* 0x000fcc0000000000 */
[----:B------:R-:W-:Y:S01]  /*41e0*/  DFMA R18, R14, -UR6, R18 ;  /* 0x800000060e127c2b */ /* 0x000fe20008000012 */
[----:B------:R-:W-:Y:S01]  /*41f0*/  UMOV UR6, 0x69ce2bdf ;  /* 0x69ce2bdf00067882 */ /* 0x000fe20000000000 */
[----:B------:R-:W-:Y:S01]  /*4200*/  MOV R14, 0xfca213ea ;  /* 0xfca213ea000e7802 */ /* 0x000fe20000000f00 */
[----:B------:R-:W-:Y:S01]  /*4210*/  IMAD.MOV.U32 R15, RZ, RZ, 0x3e928af3 ;  /* 0x3e928af3ff0f7424 */ /* 0x000fe200078e00ff */
[----:B------:R-:W-:-:S05]  /*4220*/  UMOV UR7, 0x3e5ade15 ;  /* 0x3e5ade1500077882 */ /* 0x000fca0000000000 */
[----:B------:R-:W-:Y:S01]  /*4230*/  DFMA R14, R18, UR6, R14 ;  /* 0x00000006120e7c2b */ /* 0x000fe2000800000e */
[----:B------:R-:W-:Y:S01]  /*4240*/  UMOV UR6, 0x62401315 ;  /* 0x6240131500067882 */ /* 0x000fe20000000000 */
[----:B------:R-:W-:-:S06]  /*4250*/  UMOV UR7, 0x3ec71dee ;  /* 0x3ec71dee00077882 */ /* 0x000fcc0000000000 */
[----:B------:R-:W-:Y:S01]  /*4260*/  DFMA R14, R18, R14, UR6 ;  /* 0x00000006120e7e2b */ /* 0x000fe2000800000e */
        /* <DEDUP_REMOVED lines=20> */
[----:B------:R-:W-:-:S08]  /*43b0*/  DFMA R14, R18, R14, UR6 ;  /* 0x00000006120e7e2b */ /* 0x000fd0000800000e */
[----:B------:R-:W-:-:S08]  /*43c0*/  DFMA R14, R18, R14, 1 ;  /* 0x3ff00000120e742b */ /* 0x000fd0000000000e */
[----:B------:R-:W-:-:S10]  /*43d0*/  DFMA R14, R18, R14, 1 ;  /* 0x3ff00000120e742b */ /* 0x000fd4000000000e */
[----:B------:R-:W-:Y:S02]  /*43e0*/  LEA R19, R20, R15, 0x14 ;  /* 0x0000000f14137211 */ /* 0x000fe400078ea0ff */
[----:B------:R-:W-:Y:S01]  /*43f0*/  MOV R18, R14 ;  /* 0x0000000e00127202 */ /* 0x000fe20000000f00 */
[----:B------:R-:W-:Y:S06]  /*4400*/  @!P0 BRA `(.L_x_87) ;  /* 0x0000000000308947 */ /* 0x000fec0003800000 */
[----:B------:R-:W-:Y:S01]  /*4410*/  FSETP.GEU.AND P1, PT, |R23|, 4.2275390625, PT ;  /* 0x408748001700780b */ /* 0x000fe20003f2e200 */
[C---:B------:R-:W-:Y:S02]  /*4420*/  DADD R18, R22.reuse, +INF ;  /* 0x7ff0000016127429 */ /* 0x040fe40000000000 */
[----:B------:R-:W-:-:S08]  /*4430*/  DSETP.GEU.AND P0, PT, R22, RZ, PT ;  /* 0x000000ff1600722a */ /* 0x000fd00003f0e000 */
[----:B------:R-:W-:Y:S02]  /*4440*/  FSEL R18, R18, RZ, P0 ;  /* 0x000000ff12127208 */ /* 0x000fe40000000000 */
[----:B------:R-:W-:Y:S02]  /*4450*/  @!P1 LEA.HI R12, R20, R20, RZ, 0x1 ;  /* 0x00000014140c9211 */ /* 0x000fe400078f08ff */
[----:B------:R-:W-:Y:S02]  /*4460*/  FSEL R19, R19, RZ, P0 ;  /* 0x000000ff13137208 */ /* 0x000fe40000000000 */
[----:B------:R-:W-:-:S04]  /*4470*/  @!P1 SHF.R.S32.HI R12, RZ, 0x1, R12 ;  /* 0x00000001ff0c9819 */ /* 0x000fc8000001140c */
[----:B------:R-:W-:Y:S01]  /*4480*/  @!P1 IADD3 R13, PT, PT, R20, -R12, RZ ;  /* 0x8000000c140d9210 */ /* 0x000fe20007ffe0ff */
[----:B------:R-:W-:Y:S01]  /*4490*/  @!P1 IMAD R15, R12, 0x100000, R15 ;  /* 0x001000000c0f9824 */ /* 0x000fe200078e020f */
[----:B------:R-:W-:Y:S02]  /*44a0*/  @!P1 MOV R12, RZ ;  /* 0x000000ff000c9202 */ /* 0x000fe40000000f00 */
[----:B------:R-:W-:-:S06]  /*44b0*/  @!P1 LEA R13, R13, 0x3ff00000, 0x14 ;  /* 0x3ff000000d0d9811 */ /* 0x000fcc00078ea0ff */
[----:B------:R-:W-:-:S11]  /*44c0*/  @!P1 DMUL R18, R14, R12 ;  /* 0x0000000c0e129228 */ /* 0x000fd60000000000 */
.L_x_87:
[----:B------:R-:W-:Y:S01]  /*44d0*/  DFMA R16, R16, R18, R18 ;  /* 0x000000121010722b */ /* 0x000fe20000000012 */
[----:B------:R-:W-:Y:S01]  /*44e0*/  MOV R14, R2 ;  /* 0x00000002000e7202 */ /* 0x000fe20000000f00 */
[----:B------:R-:W-:Y:S01]  /*44f0*/  DSETP.NEU.AND P0, PT, |R18|, +INF , PT ;  /* 0x7ff000001200742a */ /* 0x000fe20003f0d200 */
[----:B------:R-:W-:-:S07]  /*4500*/  MOV R15, 0x0 ;  /* 0x00000000000f7802 */ /* 0x000fce0000000f00 */
[----:B------:R-:W-:Y:S02]  /*4510*/  FSEL R13, R18, R16, !P0 ;  /* 0x00000010120d7208 */ /* 0x000fe40004000000 */
[----:B------:R-:W-:Y:S01]  /*4520*/  FSEL R12, R19, R17, !P0 ;  /* 0x00000011130c7208 */ /* 0x000fe20004000000 */
[----:B------:R-:W-:Y:S06]  /*4530*/  RET.REL.NODEC R14 `(_Z10preprocessiiiPKfPfS1_) ;  /* 0xffffffb80eb07950 */ /* 0x000fec0003c3ffff */
.L_x_88:
[----:B------:R-:W-:-:S00]  /*4540*/  BRA `(.L_x_88) ;  /* 0xfffffffc00fc7947 */ /* 0x000fc0000383ffff */
[----:B------:R-:W-:-:S00]  /*4550*/  NOP ;  /* 0x0000000000007918 */ /* 0x000fc00000000000 */
        /* <DEDUP_REMOVED lines=10> */
.L_x_108:


//--------------------- .text._Z8mykerneliiiPKfPf --------------------------
	.section	.text._Z8mykerneliiiPKfPf,"ax",@progbits
	.align	128
        .global         _Z8mykerneliiiPKfPf
        .type           _Z8mykerneliiiPKfPf,@function
        .size           _Z8mykerneliiiPKfPf,(.L_x_110 - _Z8mykerneliiiPKfPf)
        .other          _Z8mykerneliiiPKfPf,@"STO_CUDA_ENTRY STV_DEFAULT"
_Z8mykerneliiiPKfPf:
.text._Z8mykerneliiiPKfPf:
[----:B------:R-:W-:Y:S01]  /*0000*/  LDC R1, c[0x0][0x37c] ;  /* 0x0000df00ff017b82 */ /* 0x000fe20000000800 */
[----:B------:R-:W0:Y:S07]  /*0010*/  S2R R31, SR_CTAID.X ;  /* 0x00000000001f7919 */ /* 0x000e2e0000002500 */
[----:B------:R-:W1:Y:S01]  /*0020*/  LDC R33, c[0x0][0x384] ;  /* 0x0000e100ff217b82 */ /* 0x000e620000000800 */
[----:B------:R-:W2:Y:S01]  /*0030*/  S2R R32, SR_CTAID.Y ;  /* 0x0000000000207919 */ /* 0x000ea20000002600 */
[----:B------:R-:W3:Y:S01]  /*0040*/  S2R R83, SR_TID.Y ;  /* 0x0000000000537919 */ /* 0x000ee20000002200 */
[----:B------:R-:W4:Y:S01]  /*0050*/  S2R R52, SR_TID.X ;  /* 0x0000000000347919 */ /* 0x000f220000002100 */
[----:B0-----:R-:W-:-:S02]  /*0060*/  IMAD.SHL.U32 R3, R31, 0x40, RZ ;  /* 0x000000401f037824 */ /* 0x001fc400078e00ff */
[----:B--2---:R-:W-:-:S04]  /*0070*/  IMAD.SHL.U32 R0, R32, 0x40, RZ ;  /* 0x0000004020007824 */ /* 0x004fc800078e00ff */
[----:B---3--:R-:W-:Y:S01]  /*0080*/  IMAD.IADD R5, R0, 0x1, R83 ;  /* 0x0000000100057824 */ /* 0x008fe200078e0253 */
[----:B----4-:R-:W-:-:S04]  /*0090*/  IADD3 R64, PT, PT, R3, R52, RZ ;  /* 0x0000003403407210 */ /* 0x010fc80007ffe0ff */
[----:B------:R-:W-:-:S04]  /*00a0*/  VIMNMX R2, PT, PT, R64, R5, !PT ;  /* 0x0000000540027248 */ /* 0x000fc80007fe0100 */
[----:B-1----:R-:W-:-:S04]  /*00b0*/  ISETP.GE.AND P0, PT, R2, R33, PT ;  /* 0x000000210200720c */ /* 0x002fc80003f06270 */
[----:B------:R-:W-:-:S13]  /*00c0*/  ISETP.GT.OR P0, PT, R0, R3, P0 ;  /* 0x000000030000720c */ /* 0x000fda0000704670 */
[----:B------:R-:W-:Y:S05]  /*00d0*/  @P0 EXIT ;  /* 0x000000000000094d */ /* 0x000fea0003800000 */
[----:B------:R-:W0:Y:S01]  /*00e0*/  LDCU UR4, c[0x0][0x388] ;  /* 0x00007100ff0477ac */ /* 0x000e220008000800 */
[----:B------:R-:W1:Y:S01]  /*00f0*/  LDC.64 R2, c[0x0][0x398] ;  /* 0x0000e600ff027b82 */ /* 0x000e620000000a00 */
[----:B------:R-:W-:Y:S01]  /*0100*/  IMAD R32, R32, 0x40, R83 ;  /* 0x0000004020207824 */ /* 0x000fe200078e0253 */
[----:B------:R-:W-:Y:S01]  /*0110*/  LEA R31, R31, R52, 0x6 ;  /* 0x000000341f1f7211 */ /* 0x000fe200078e30ff */
[----:B------:R-:W-:Y:S02]  /*0120*/  HFMA2 R51, -RZ, RZ, 0, 0 ;  /* 0x00000000ff337431 */ /* 0x000fe400000001ff */
[----:B------:R-:W-:Y:S02]  /*0130*/  IMAD.MOV.U32 R30, RZ, RZ, RZ ;  /* 0x000000ffff1e7224 */ /* 0x000fe400078e00ff */
[----:B------:R-:W-:Y:S02]  /*0140*/  HFMA2 R69, -RZ, RZ, 0, 0 ;  /* 0x00000000ff457431 */ /* 0x000fe400000001ff */
[----:B------:R-:W-:-:S02]  /*0150*/  IMAD R50, R32, R33, RZ ;  /* 0x0000002120327224 */ /* 0x000fc400078e02ff */
[----:B------:R-:W-:Y:S01]  /*0160*/  HFMA2 R81, -RZ, RZ, 0, 0 ;  /* 0x00000000ff517431 */ /* 0x000fe200000001ff */
[----:B------:R-:W-:Y:S02]  /*0170*/  CS2R R28, SRZ ;  /* 0x00000000001c7805 */ /* 0x000fe4000001ff00 */
[----:B------:R-:W-:Y:S02]  /*0180*/  CS2R R26, SRZ ;  /* 0x00000000001a7805 */ /* 0x000fe4000001ff00 */
[----:B------:R-:W-:Y:S02]  /*0190*/  CS2R R24, SRZ ;  /* 0x0000000000187805 */ /* 0x000fe4000001ff00 */
[----:B------:R-:W-:Y:S02]  /*01a0*/  CS2R R22, SRZ ;  /* 0x0000000000167805 */ /* 0x000fe4000001ff00 */
[----:B------:R-:W-:Y:S02]  /*01b0*/  CS2R R20, SRZ ;  /* 0x0000000000147805 */ /* 0x000fe4000001ff00 */
[----:B------:R-:W-:-:S02]  /*01c0*/  CS2R R18, SRZ ;  /* 0x0000000000127805 */ /* 0x000fc4000001ff00 */
[----:B------:R-:W-:Y:S02]  /*01d0*/  CS2R R16, SRZ ;  /* 0x0000000000107805 */ /* 0x000fe4000001ff00 */
[----:B------:R-:W-:Y:S02]  /*01e0*/  CS2R R14, SRZ ;  /* 0x00000000000e7805 */ /* 0x000fe4000001ff00 */
[----:B------:R-:W-:Y:S01]  /*01f0*/  CS2R R12, SRZ ;  /* 0x00000000000c7805 */ /* 0x000fe2000001ff00 */
[----:B0-----:R-:W-:Y:S01]  /*0200*/  UISETP.GT.AND UP0, UPT, UR4, URZ, UPT ;  /* 0x000000ff0400728c */ /* 0x001fe2000bf04270 */
[----:B------:R-:W-:Y:S02]  /*0210*/  CS2R R10, SRZ ;  /* 0x00000000000a7805 */ /* 0x000fe4000001ff00 */
[----:B------:R-:W-:Y:S01]  /*0220*/  CS2R R8, SRZ ;  /* 0x0000000000087805 */ /* 0x000fe2000001ff00 */
[----:B------:R-:W-:Y:S01]  /*0230*/  IMAD.MOV.U32 R0, RZ, RZ, RZ ;  /* 0x000000ffff007224 */ /* 0x000fe200078e00ff */
[----:B------:R-:W-:-:S02]  /*0240*/  CS2R R34, SRZ ;  /* 0x0000000000227805 */ /* 0x000fc4000001ff00 */
[----:B------:R-:W-:Y:S02]  /*0250*/  CS2R R36, SRZ ;  /* 0x0000000000247805 */ /* 0x000fe4000001ff00 */
[----:B------:R-:W-:Y:S02]  /*0260*/  CS2R R38, SRZ ;  /* 0x0000000000267805 */ /* 0x000fe4000001ff00 */
[----:B------:R-:W-:Y:S02]  /*0270*/  CS2R R40, SRZ ;  /* 0x0000000000287805 */ /* 0x000fe4000001ff00 */
[----:B------:R-:W-:Y:S02]  /*0280*/  CS2R R42, SRZ ;  /* 0x00000000002a7805 */ /* 0x000fe4000001ff00 */
[----:B------:R-:W-:Y:S02]  /*0290*/  CS2R R44, SRZ ;  /* 0x00000000002c7805 */ /* 0x000fe4000001ff00 */
[----:B------:R-:W-:-:S02]  /*02a0*/  CS2R R46, SRZ ;  /* 0x00000000002e7805 */ /* 0x000fc4000001ff00 */
[----:B------:R-:W-:Y:S01]  /*02b0*/  CS2R R48, SRZ ;  /* 0x0000000000307805 */ /* 0x000fe2000001ff00 */
[----:B------:R-:W-:Y:S01]  /*02c0*/  IMAD.MOV.U32 R53, RZ, RZ, RZ ;  /* 0x000000ffff357224 */ /* 0x000fe200078e00ff */
[----:B------:R-:W-:Y:S02]  /*02d0*/  CS2R R54, SRZ ;  /* 0x0000000000367805 */ /* 0x000fe4000001ff00 */
[----:B------:R-:W-:Y:S02]  /*02e0*/  CS2R R56, SRZ ;  /* 0x0000000000387805 */ /* 0x000fe4000001ff00 */
[----:B------:R-:W-:Y:S01]  /*02f0*/  CS2R R58, SRZ ;  /* 0x00000000003a7805 */ /* 0x000fe2000001ff00 */
[----:B------:R-:W-:Y:S01]  /*0300*/  IMAD.MOV.U32 R61, RZ, RZ, RZ ;  /* 0x000000ffff3d7224 */ /* 0x000fe200078e00ff */
[----:B------:R-:W-:Y:S01]  /*0310*/  MOV R65, RZ ;  /* 0x000000ff00417202 */ /* 0x000fe20000000f00 */
[----:B------:R-:W-:Y:S01]  /*0320*/  IMAD.MOV.U32 R63, RZ, RZ, RZ ;  /* 0x000000ffff3f7224 */ /* 0x000fe200078e00ff */
[----:B------:R-:W-:Y:S01]  /*0330*/  MOV R75, RZ ;  /* 0x000000ff004b7202 */ /* 0x000fe20000000f00 */
[----:B------:R-:W-:Y:S01]  /*0340*/  IMAD.MOV.U32 R67, RZ, RZ, RZ ;  /* 0x000000ffff437224 */ /* 0x000fe200078e00ff */
[----:B------:R-:W-:Y:S01]  /*0350*/  MOV R89, RZ ;  /* 0x000000ff00597202 */ /* 0x000fe20000000f00 */
[----:B------:R-:W-:Y:S01]  /*0360*/  IMAD.MOV.U32 R71, RZ, RZ, RZ ;  /* 0x000000ffff477224 */ /* 0x000fe200078e00ff */
[----:B------:R-:W-:Y:S01]  /*0370*/  IADD3 R60, PT, PT, R50, R31, RZ ;  /* 0x0000001f323c7210 */ /* 0x000fe20007ffe0ff */
[----:B------:R-:W-:Y:S01]  /*0380*/  IMAD.MOV.U32 R73, RZ, RZ, RZ ;  /* 0x000000ffff497224 */ /* 0x000fe200078e00ff */
[----:B------:R-:W0:Y:S01]  /*0390*/  LDCU.64 UR8, c[0x0][0x358] ;  /* 0x00006b00ff0877ac */ /* 0x000e220008000a00 */
[----:B------:R-:W-:-:S02]  /*03a0*/  IMAD.MOV.U32 R77, RZ, RZ, RZ ;  /* 0x000000ffff4d7224 */ /* 0x000fc400078e00ff */
[----:B------:R-:W-:Y:S02]  /*03b0*/  IMAD.MOV.U32 R79, RZ, RZ, RZ ;  /* 0x000000ffff4f7224 */ /* 0x000fe400078e00ff */
[----:B------:R-:W-:Y:S02]  /*03c0*/  IMAD.MOV.U32 R85, RZ, RZ, RZ ;  /* 0x000000ffff557224 */ /* 0x000fe400078e00ff */
[----:B------:R-:W-:Y:S02]  /*03d0*/  IMAD.MOV.U32 R87, RZ, RZ, RZ ;  /* 0x000000ffff577224 */ /* 0x000fe400078e00ff */
[----:B------:R-:W-:Y:S02]  /*03e0*/  IMAD.MOV.U32 R91, RZ, RZ, RZ ;  /* 0x000000ffff5b7224 */ /* 0x000fe400078e00ff */
[----:B------:R-:W-:Y:S01]  /*03f0*/  IMAD.MOV.U32 R93, RZ, RZ, RZ ;  /* 0x000000ffff5d7224 */ /* 0x000fe200078e00ff */
[----:B-1----:R-:W-:Y:S06]  /*0400*/  BRA.U !UP0, `(.L_x_89) ;  /* 0x00000009085c7547 */ /* 0x002fec000b800000 */
[----:B------:R-:W-:Y:S01]  /*0410*/  IMAD R62, R52, 0x8, R5 ;  /* 0x00000008343e7824 */ /* 0x000fe200078e0205 */
[----:B------:R-:W-:Y:S01]  /*0420*/  MOV R30, RZ ;  /* 0x000000ff001e7202 */ /* 0x000fe20000000f00 */
[----:B------:R-:W-:Y:S01]  /*0430*/  IMAD R64, R83, 0x8, R64 ;  /* 0x0000000853407824 */ /* 0x000fe200078e0240 */
[----:B------:R-:W-:Y:S02]  /*0440*/  CS2R R28, SRZ ;  /* 0x00000000001c7805 */ /* 0x000fe4000001ff00 */
[----:B------:R-:W-:Y:S02]  /*0450*/  CS2R R26, SRZ ;  /* 0x00000000001a7805 */ /* 0x000fe4000001ff00 */
[----:B------:R-:W-:Y:S02]  /*0460*/  CS2R R24, SRZ ;  /* 0x0000000000187805 */ /* 0x000fe4000001ff00 */
[----:B------:R-:W-:Y:S02]  /*0470*/  CS2R R22, SRZ ;  /* 0x0000000000167805 */ /* 0x000fe4000001ff00 */
[----:B------:R-:W-:-:S02]  /*0480*/  CS2R R20, SRZ ;  /* 0x0000000000147805 */ /* 0x000fc4000001ff00 */
[----:B------:R-:W-:Y:S02]  /*0490*/  CS2R R18, SRZ ;  /* 0x0000000000127805 */ /* 0x000fe4000001ff00 */
[----:B------:R-:W-:Y:S02]  /*04a0*/  CS2R R16, SRZ ;  /* 0x0000000000107805 */ /* 0x000fe4000001ff00 */
[----:B------:R-:W-:Y:S02]  /*04b0*/  CS2R R14, SRZ ;  /* 0x00000000000e7805 */ /* 0x000fe4000001ff00 */
[----:B------:R-:W-:Y:S02]  /*04c0*/  CS2R R12, SRZ ;  /* 0x00000000000c7805 */ /* 0x000fe4000001ff00 */
        /* <DEDUP_REMOVED lines=12> */
[----:B------:R-:W-:Y:S02]  /*0590*/  MOV R53, RZ ;  /* 0x000000ff00357202 */ /* 0x000fe40000000f00 */
        /* <DEDUP_REMOVED lines=14> */
[----:B------:R-:W-:Y:S01]  /*0680*/  UIADD3 UR4, UPT, UPT, -UR4, URZ, URZ ;  /* 0x000000ff04047290 */ /* 0x000fe2000fffe1ff */
[----:B------:R-:W-:Y:S01]  /*0690*/  IMAD.MOV.U32 R79, RZ, RZ, RZ ;  /* 0x000000ffff4f7224 */ /* 0x000fe200078e00ff */
[----:B------:R-:W1:Y:S01]  /*06a0*/  LDCU UR10, c[0x0][0x380] ;  /* 0x00007000ff0a77ac */ /* 0x000e620008000800 */
[----:B------:R-:W-:-:S02]  /*06b0*/  IMAD.MOV.U32 R81, RZ, RZ, RZ ;  /* 0x000000ffff517224 */ /* 0x000fc400078e00ff */
[----:B------:R-:W-:Y:S02]  /*06c0*/  IMAD.MOV.U32 R87, RZ, RZ, RZ ;  /* 0x000000ffff577224 */ /* 0x000fe400078e00ff */
[----:B------:R-:W-:Y:S02]  /*06d0*/  IMAD.MOV.U32 R89, RZ, RZ, RZ ;  /* 0x000000ffff597224 */ /* 0x000fe400078e00ff */
[----:B------:R-:W-:-:S07]  /*06e0*/  IMAD.MOV.U32 R93, RZ, RZ, RZ ;  /* 0x000000ffff5d7224 */ /* 0x000fce00078e00ff */
.L_x_90:
[----:B------:R-:W2:Y:S02]  /*06f0*/  LDC.64 R6, c[0x0][0x390] ;  /* 0x0000e400ff067b82 */ /* 0x000ea40000000a00 */
[----:B--2---:R-:W-:-:S04]  /*0700*/  IMAD.WIDE R4, R62, 0x4, R6 ;  /* 0x000000043e047825 */ /* 0x004fc800078e0206 */
[----:B------:R-:W-:Y:S02]  /*0710*/  IMAD.WIDE R6, R64, 0x4, R6 ;  /* 0x0000000440067825 */ /* 0x000fe400078e0206 */
[----:B0-----:R0:W2:Y:S04]  /*0720*/  LDG.E R5, desc[UR8][R4.64] ;  /* 0x0000000804057981 */ /* 0x0010a8000c1e1900 */
[----:B------:R-:W3:Y:S01]  /*0730*/  LDG.E R6, desc[UR8][R6.64] ;  /* 0x0000000806067981 */ /* 0x000ee2000c1e1900 */
[----:B------:R-:W4:Y:S01]  /*0740*/  S2UR UR7, SR_CgaCtaId ;  /* 0x00000000000779c3 */ /* 0x000f220000008800 */
[----:B------:R-:W-:Y:S01]  /*0750*/  UMOV UR5, 0x400 ;  /* 0x0000040000057882 */ /* 0x000fe20000000000 */
[----:B------:R-:W-:Y:S01]  /*0760*/  IMAD R66, R52, 0x8, R83 ;  /* 0x0000000834427824 */ /* 0x000fe200078e0253 */
[----:B------:R-:W-:Y:S01]  /*0770*/  UIADD3 UR6, UPT, UPT, UR5, 0x100, URZ ;  /* 0x0000010005067890 */ /* 0x000fe2000fffe0ff */
[----:B------:R-:W-:Y:S01]  /*0780*/  LEA R68, R83, R52, 0x3 ;  /* 0x0000003453447211 */ /* 0x000fe200078e18ff */
[----:B------:R-:W-:Y:S01]  /*0790*/  UIADD3 UR4, UPT, UPT, UR4, 0x1, URZ ;  /* 0x0000000104047890 */ /* 0x000fe2000fffe0ff */
[----:B-1----:R-:W-:-:S02]  /*07a0*/  VIADD R64, R64, UR10 ;  /* 0x0000000a40407c36 */ /* 0x002fc40008000000 */
[----:B------:R-:W-:Y:S01]  /*07b0*/  VIADD R62, R62, UR10 ;  /* 0x0000000a3e3e7c36 */ /* 0x000fe20008000000 */
[----:B------:R-:W-:Y:S02]  /*07c0*/  UISETP.NE.AND UP0, UPT, UR4, URZ, UPT ;  /* 0x000000ff0400728c */ /* 0x000fe4000bf05270 */
[----:B----4-:R-:W-:Y:S02]  /*07d0*/  ULEA UR5, UR7, UR5, 0x18 ;  /* 0x0000000507057291 */ /* 0x010fe4000f8ec0ff */
[----:B------:R-:W-:-:S04]  /*07e0*/  ULEA UR6, UR7, UR6, 0x18 ;  /* 0x0000000607067291 */ /* 0x000fc8000f8ec0ff */
[----:B------:R-:W-:Y:S02]  /*07f0*/  LEA R66, R66, UR5, 0x2 ;  /* 0x0000000542427c11 */ /* 0x000fe4000f8e10ff */
[----:B------:R-:W-:Y:S02]  /*0800*/  LEA R68, R68, UR6, 0x2 ;  /* 0x0000000644447c11 */ /* 0x000fe4000f8e10ff */
[----:B------:R-:W-:Y:S02]  /*0810*/  LEA R70, R83, UR5, 0x2 ;  /* 0x0000000553467c11 */ /* 0x000fe4000f8e10ff */
[----:B0-----:R-:W-:Y:S01]  /*0820*/  LEA R4, R52, UR6, 0x2 ;  /* 0x0000000634047c11 */ /* 0x001fe2000f8e10ff */
[----:B--2---:R-:W-:Y:S04]  /*0830*/  STS [R66], R5 ;  /* 0x0000000542007388 */ /* 0x004fe80000000800 */
[----:B---3--:R-:W-:Y:S01]  /*0840*/  STS [R68], R6 ;  /* 0x0000000644007388 */ /* 0x008fe20000000800 */
[----:B------:R-:W-:Y:S06]  /*0850*/  BAR.SYNC.DEFER_BLOCKING 0x0 ;  /* 0x0000000000007b1d */ /* 0x000fec0000010000 */
[----:B------:R-:W-:Y:S04]  /*0860*/  LDS R72, [R70] ;  /* 0x0000000046487984 */ /* 0x000fe80000000800 */
[----:B------:R-:W0:Y:S04]  /*0870*/  LDS R74, [R4] ;  /* 0x00000000044a7984 */ /* 0x000e280000000800 */
[----:B------:R-:W1:Y:S04]  /*0880*/  LDS R76, [R70+0x20] ;  /* 0x00002000464c7984 */ /* 0x000e680000000800 */
[----:B------:R-:W2:Y:S04]  /*0890*/  LDS R78, [R70+0x40] ;  /* 0x00004000464e7984 */ /* 0x000ea80000000800 */
[----:B------:R-:W3:Y:S04]  /*08a0*/  LDS R7, [R70+0x60] ;  /* 0x0000600046077984 */ /* 0x000ee80000000800 */
[----:B------:R-:W4:Y:S04]  /*08b0*/  LDS R80, [R70+0x80] ;  /* 0x0000800046507984 */ /* 0x000f280000000800 */
[----:B------:R-:W5:Y:S04]  /*08c0*/  LDS R82, [R70+0xa0] ;  /* 0x0000a00046527984 */ /* 0x000f680000000800 */
[----:B------:R-:W5:Y:S04]  /*08d0*/  LDS R84, [R70+0xc0] ;  /* 0x0000c00046547984 */ /* 0x000f680000000800 */
[----:B------:R-:W5:Y:S04]  /*08e0*/  LDS R86, [R70+0xe0] ;  /* 0x0000e00046567984 */ /* 0x000f680000000800 */
[----:B------:R-:W5:Y:S04]  /*08f0*/  LDS R5, [R4+0x20] ;  /* 0x0000200004057984 */ /* 0x000f680000000800 */
[----:B------:R-:W5:Y:S01]  /*0900*/  LDS R6, [R4+0x40] ;  /* 0x0000400004067984 */ /* 0x000f620000000800 */
[----:B0-----:R-:W-:-:S03]  /*0910*/  FFMA R56, R72, R74, R56 ;  /* 0x0000004a48387223 */ /* 0x001fc60000000038 */
[----:B------:R-:W0:Y:S01]  /*0920*/  LDS R66, [R4+0x60] ;  /* 0x0000600004427984 */ /* 0x000e220000000800 */
[----:B-1----:R-:W-:-:S03]  /*0930*/  FFMA R81, R74, R76, R81 ;  /* 0x0000004c4a517223 */ /* 0x002fc60000000051 */
[----:B------:R-:W1:Y:S01]  /*0940*/  LDS R68, [R4+0x80] ;  /* 0x0000800004447984 */ /* 0x000e620000000800 */
[----:B--2---:R-:W-:-:S03]  /*0950*/  FFMA R63, R74, R78, R63 ;  /* 0x0000004e4a3f7223 */ /* 0x004fc6000000003f */
[----:B------:R-:W2:Y:S01]  /*0960*/  LDS R70, [R4+0xa0] ;  /* 0x0000a00004467984 */ /* 0x000ea20000000800 */
[C---:B---3--:R-:W-:Y:S01]  /*0970*/  FFMA R49, R74.reuse, R7, R49 ;  /* 0x000000074a317223 */ /* 0x048fe20000000031 */
[C---:B----4-:R-:W-:Y:S01]  /*0980*/  FFMA R41, R74.reuse, R80, R41 ;  /* 0x000000504a297223 */ /* 0x050fe20000000029 */
[C---:B-----5:R-:W-:Y:S01]  /*0990*/  FFMA R0, R74.reuse, R82, R0 ;  /* 0x000000524a007223 */ /* 0x060fe20000000000 */
[C---:B------:R-:W-:Y:S01]  /*09a0*/  FFMA R15, R74.reuse, R84, R15 ;  /* 0x000000544a0f7223 */ /* 0x040fe2000000000f */
[----:B------:R-:W-:Y:S02]  /*09b0*/  FFMA R23, R74, R86, R23 ;  /* 0x000000564a177223 */ /* 0x000fe40000000017 */
[----:B------:R-:W3:Y:S01]  /*09c0*/  LDS R74, [R4+0xc0] ;  /* 0x0000c000044a7984 */ /* 0x000ee20000000800 */
[-C--:B------:R-:W-:Y:S01]  /*09d0*/  FFMA R54, R72, R5.reuse, R54 ;  /* 0x0000000548367223 */ /* 0x080fe20000000036 */
[----:B------:R-:W-:Y:S01]  /*09e0*/  FFMA R79, R76, R5, R79 ;  /* 0x000000054c4f7223 */ /* 0x000fe2000000004f */
[C---:B------:R-:W-:Y:S01]  /*09f0*/  FFMA R65, R5.reuse, R78, R65 ;  /* 0x0000004e05417223 */ /* 0x040fe20000000041 */
[CC--:B------:R-:W-:Y:S01]  /*0a00*/  FFMA R48, R5.reuse, R7.reuse, R48 ;  /* 0x0000000705307223 */ /* 0x0c0fe20000000030 */
[C---:B------:R-:W-:Y:S01]  /*0a10*/  FFMA R40, R5.reuse, R80, R40 ;  /* 0x0000005005287223 */ /* 0x040fe20000000028 */
[C---:B------:R-:W-:Y:S01]  /*0a20*/  FFMA R8, R5.reuse, R82, R8 ;  /* 0x0000005205087223 */ /* 0x040fe20000000008 */
[C---:B------:R-:W-:Y:S01]  /*0a30*/  FFMA R16, R5.reuse, R84, R16 ;  /* 0x0000005405107223 */ /* 0x040fe20000000010 */
[----:B------:R-:W-:Y:S01]  /*0a40*/  FFMA R24, R5, R86, R24 ;  /* 0x0000005605187223 */ /* 0x000fe20000000018 */
[-C--:B------:R-:W-:Y:S01]  /*0a50*/  FFMA R93, R72, R6.reuse, R93 ;  /* 0x00000006485d7223 */ /* 0x080fe2000000005d */
[----:B------:R-:W4:Y:S01]  /*0a60*/  LDS R5, [R4+0xe0] ;  /* 0x0000e00004057984 */ /* 0x000f220000000800 */
[-C--:B------:R-:W-:Y:S01]  /*0a70*/  FFMA R77, R76, R6.reuse, R77 ;  /* 0x000000064c4d7223 */ /* 0x080fe2000000004d */
[----:B------:R-:W-:Y:S01]  /*0a80*/  FFMA R61, R78, R6, R61 ;  /* 0x000000064e3d7223 */ /* 0x000fe2000000003d */
[C---:B------:R-:W-:Y:S01]  /*0a90*/  FFMA R47, R6.reuse, R7, R47 ;  /* 0x00000007062f7223 */ /* 0x040fe2000000002f */
[C---:B------:R-:W-:Y:S01]  /*0aa0*/  FFMA R39, R6.reuse, R80, R39 ;  /* 0x0000005006277223 */ /* 0x040fe20000000027 */
[C---:B------:R-:W-:Y:S01]  /*0ab0*/  FFMA R9, R6.reuse, R82, R9 ;  /* 0x0000005206097223 */ /* 0x040fe20000000009 */
[C---:B------:R-:W-:Y:S01]  /*0ac0*/  FFMA R17, R6.reuse, R84, R17 ;  /* 0x0000005406117223 */ /* 0x040fe20000000011 */
[----:B------:R-:W-:Y:S01]  /*0ad0*/  FFMA R25, R6, R86, R25 ;  /* 0x0000005606197223 */ /* 0x000fe20000000019 */
[-C--:B0-----:R-:W-:Y:S01]  /*0ae0*/  FFMA R91, R72, R66.reuse, R91 ;  /* 0x00000042485b7223 */ /* 0x081fe2000000005b */
[-C--:B------:R-:W-:Y:S01]  /*0af0*/  FFMA R75, R76, R66.reuse, R75 ;  /* 0x000000424c4b7223 */ /* 0x080fe2000000004b */
[-C--:B------:R-:W-:Y:S01]  /*0b00*/  FFMA R59, R78, R66.reuse, R59 ;  /* 0x000000424e3b7223 */ /* 0x080fe2000000003b */
[C---:B------:R-:W-:Y:S01]  /*0b10*/  FFMA R46, R7.reuse, R66, R46 ;  /* 0x00000042072e7223 */ /* 0x040fe2000000002e */
[C---:B------:R-:W-:Y:S01]  /*0b20*/  FFMA R38, R66.reuse, R80, R38 ;  /* 0x0000005042267223 */ /* 0x040fe20000000026 */
[C---:B------:R-:W-:Y:S01]  /*0b30*/  FFMA R10, R66.reuse, R82, R10 ;  /* 0x00000052420a7223 */ /* 0x040fe2000000000a */
[C---:B------:R-:W-:Y:S01]  /*0b40*/  FFMA R18, R66.reuse, R84, R18 ;  /* 0x0000005442127223 */ /* 0x040fe20000000012 */
[----:B------:R-:W-:Y:S01]  /*0b50*/  FFMA R26, R66, R86, R26 ;  /* 0x00000056421a7223 */ /* 0x000fe2000000001a */
[-C--:B-1----:R-:W-:Y:S01]  /*0b60*/  FFMA R89, R72, R68.reuse, R89 ;  /* 0x0000004448597223 */ /* 0x082fe20000000059 */
[-C--:B------:R-:W-:Y:S01]  /*0b70*/  FFMA R73, R76, R68.reuse, R73 ;  /* 0x000000444c497223 */ /* 0x080fe20000000049 */
[-C--:B------:R-:W-:Y:S01]  /*0b80*/  FFMA R57, R78, R68.reuse, R57 ;  /* 0x000000444e397223 */ /* 0x080fe20000000039 */
[CC--:B------:R-:W-:Y:S01]  /*0b90*/  FFMA R45, R7.reuse, R68.reuse, R45 ;  /* 0x00000044072d7223 */ /* 0x0c0fe2000000002d */
[----:B------:R-:W-:Y:S01]  /*0ba0*/  FFMA R37, R80, R68, R37 ;  /* 0x0000004450257223 */ /* 0x000fe20000000025 */
[C---:B------:R-:W-:Y:S01]  /*0bb0*/  FFMA R11, R68.reuse, R82, R11 ;  /* 0x00000052440b7223 */ /* 0x040fe2000000000b */
[C---:B------:R-:W-:Y:S01]  /*0bc0*/  FFMA R19, R68.reuse, R84, R19 ;  /* 0x0000005444137223 */ /* 0x040fe20000000013 */
[----:B------:R-:W-:Y:S01]  /*0bd0*/  FFMA R27, R68, R86, R27 ;  /* 0x00000056441b7223 */ /* 0x000fe2000000001b */
[-C--:B--2---:R-:W-:Y:S01]  /*0be0*/  FFMA R87, R72, R70.reuse, R87 ;  /* 0x0000004648577223 */ /* 0x084fe20000000057 */
[-C--:B------:R-:W-:Y:S01]  /*0bf0*/  FFMA R71, R76, R70.reuse, R71 ;  /* 0x000000464c477223 */ /* 0x080fe20000000047 */
[-C--:B------:R-:W-:Y:S01]  /*0c00*/  FFMA R55, R78, R70.reuse, R55 ;  /* 0x000000464e377223 */ /* 0x080fe20000000037 */
[CC--:B------:R-:W-:Y:S01]  /*0c10*/  FFMA R44, R7.reuse, R70.reuse, R44 ;  /* 0x00000046072c7223 */ /* 0x0c0fe2000000002c */
[-C--:B------:R-:W-:Y:S01]  /*0c20*/  FFMA R36, R80, R70.reuse, R36 ;  /* 0x0000004650247223 */ /* 0x080fe20000000024 */
[----:B------:R-:W-:Y:S01]  /*0c30*/  FFMA R12, R82, R70, R12 ;  /* 0x00000046520c7223 */ /* 0x000fe2000000000c */
[C---:B------:R-:W-:Y:S01]  /*0c40*/  FFMA R20, R70.reuse, R84, R20 ;  /* 0x0000005446147223 */ /* 0x040fe20000000014 */
[----:B------:R-:W-:Y:S01]  /*0c50*/  FFMA R28, R70, R86, R28 ;  /* 0x00000056461c7223 */ /* 0x000fe2000000001c */
[-C--:B---3--:R-:W-:Y:S01]  /*0c60*/  FFMA R85, R72, R74.reuse, R85 ;  /* 0x0000004a48557223 */ /* 0x088fe20000000055 */
[-C--:B------:R-:W-:Y:S01]  /*0c70*/  FFMA R69, R76, R74.reuse, R69 ;  /* 0x0000004a4c457223 */ /* 0x080fe20000000045 */
[-C--:B------:R-:W-:Y:S01]  /*0c80*/  FFMA R53, R78, R74.reuse, R53 ;  /* 0x0000004a4e357223 */ /* 0x080fe20000000035 */
[CC--:B------:R-:W-:Y:S01]  /*0c90*/  FFMA R43, R7.reuse, R74.reuse, R43 ;  /* 0x0000004a072b7223 */ /* 0x0c0fe2000000002b */
[-C--:B------:R-:W-:Y:S01]  /*0ca0*/  FFMA R35, R80, R74.reuse, R35 ;  /* 0x0000004a50237223 */ /* 0x080fe20000000023 */
[-C--:B------:R-:W-:Y:S01]  /*0cb0*/  FFMA R13, R82, R74.reuse, R13 ;  /* 0x0000004a520d7223 */ /* 0x080fe2000000000d */
[----:B------:R-:W-:Y:S01]  /*0cc0*/  FFMA R21, R84, R74, R21 ;  /* 0x0000004a54157223 */ /* 0x000fe20000000015 */
[----:B------:R-:W-:Y:S01]  /*0cd0*/  FFMA R29, R74, R86, R29 ;  /* 0x000000564a1d7223 */ /* 0x000fe2000000001d */
[-C--:B----4-:R-:W-:Y:S01]  /*0ce0*/  FFMA R58, R72, R5.reuse, R58 ;  /* 0x00000005483a7223 */ /* 0x090fe2000000003a */
[-C--:B------:R-:W-:Y:S01]  /*0cf0*/  FFMA R67, R76, R5.reuse, R67 ;  /* 0x000000054c437223 */ /* 0x080fe20000000043 */
[-C--:B------:R-:W-:Y:S01]  /*0d00*/  FFMA R51, R78, R5.reuse, R51 ;  /* 0x000000054e337223 */ /* 0x080fe20000000033 */
[-C--:B------:R-:W-:Y:S01]  /*0d10*/  FFMA R42, R7, R5.reuse, R42 ;  /* 0x00000005072a7223 */ /* 0x080fe2000000002a */
[-C--:B------:R-:W-:Y:S01]  /*0d20*/  FFMA R34, R80, R5.reuse, R34 ;  /* 0x0000000550227223 */ /* 0x080fe20000000022 */
[-C--:B------:R-:W-:Y:S01]  /*0d30*/  FFMA R14, R82, R5.reuse, R14 ;  /* 0x00000005520e7223 */ /* 0x080fe2000000000e */
[-C--:B------:R-:W-:Y:S01]  /*0d40*/  FFMA R22, R84, R5.reuse, R22 ;  /* 0x0000000554167223 */ /* 0x080fe20000000016 */
[----:B------:R-:W-:Y:S01]  /*0d50*/  FFMA R30, R86, R5, R30 ;  /* 0x00000005561e7223 */ /* 0x000fe2000000001e */
[----:B------:R-:W-:Y:S06]  /*0d60*/  BAR.SYNC.DEFER_BLOCKING 0x0 ;  /* 0x0000000000007b1d */ /* 0x000fec0000010000 */
[----:B------:R-:W-:Y:S05]  /*0d70*/  BRA.U UP0, `(.L_x_90) ;  /* 0xfffffff9005c7547 */ /* 0x000fea000b83ffff */
.L_x_89:
[----:B------:R-:W-:Y:S01]  /*0d80*/  IMAD.WIDE R4, R60, 0x4, R2 ;  /* 0x000000043c047825 */ /* 0x000fe200078e0202 */
[----:B------:R-:W-:Y:S01]  /*0d90*/  IADD3 R6, PT, PT, R31, 0x8, RZ ;  /* 0x000000081f067810 */ /* 0x000fe20007ffe0ff */
[----:B------:R-:W-:Y:S03]  /*0da0*/  BSSY.RECONVERGENT B0, `(.L_x_91) ;  /* 0x000001c000007945 */ /* 0x000fe60003800200 */
[----:B0-----:R0:W-:Y:S01]  /*0db0*/  STG.E desc[UR8][R4.64], R56 ;  /* 0x0000003804007986 */ /* 0x0011e2000c101908 */
[----:B------:R-:W-:-:S13]  /*0dc0*/  ISETP.GE.AND P0, PT, R6, R33, PT ;  /* 0x000000210600720c */ /* 0x000fda0003f06270 */
[----:B0-----:R-:W-:Y:S05]  /*0dd0*/  @P0 BRA `(.L_x_92) ;  /* 0x0000000000600947 */ /* 0x001fea0003800000 */
[----:B------:R0:W-:Y:S01]  /*0de0*/  STG.E desc[UR8][R4.64+0x20], R54 ;  /* 0x0000203604007986 */ /* 0x0001e2000c101908 */
[----:B------:R-:W-:-:S05]  /*0df0*/  VIADD R6, R31, 0x10 ;  /* 0x000000101f067836 */ /* 0x000fca0000000000 */
[----:B------:R-:W-:-:S13]  /*0e00*/  ISETP.GE.AND P1, PT, R6, R33, PT ;  /* 0x000000210600720c */ /* 0x000fda0003f26270 */
[----:B0-----:R-:W-:Y:S05]  /*0e10*/  @P1 BRA `(.L_x_92) ;  /* 0x0000000000501947 */ /* 0x001fea0003800000 */
[----:B------:R0:W-:Y:S01]  /*0e20*/  STG.E desc[UR8][R4.64+0x40], R93 ;  /* 0x0000405d04007986 */ /* 0x0001e2000c101908 */
[----:B------:R-:W-:-:S05]  /*0e30*/  VIADD R6, R31, 0x18 ;  /* 0x000000181f067836 */ /* 0x000fca0000000000 */
[----:B------:R-:W-:-:S13]  /*0e40*/  ISETP.GE.AND P1, PT, R6, R33, PT ;  /* 0x000000210600720c */ /* 0x000fda0003f26270 */
[----:B0-----:R-:W-:Y:S05]  /*0e50*/  @P1 BRA `(.L_x_92) ;  /* 0x0000000000401947 */ /* 0x001fea0003800000 */
[----:B------:R0:W-:Y:S01]  /*0e60*/  STG.E desc[UR8][R4.64+0x60], R91 ;  /* 0x0000605b04007986 */ /* 0x0001e2000c101908 */
[----:B------:R-:W-:-:S04]  /*0e70*/  IADD3 R6, PT, PT, R31, 0x20, RZ ;  /* 0x000000201f067810 */ /* 0x000fc80007ffe0ff */
        /* <DEDUP_REMOVED lines=10> */
[----:B------:R-:W-:Y:S01]  /*0f20*/  IADD3 R6, PT, PT, R31, 0x38, RZ ;  /* 0x000000381f067810 */ /* 0x000fe20007ffe0ff */
[----:B------:R0:W-:Y:S03]  /*0f30*/  STG.E desc[UR8][R4.64+0xc0], R85 ;  /* 0x0000c05504007986 */ /* 0x0001e6000c101908 */
[----:B------:R-:W-:-:S13]  /*0f40*/  ISETP.GE.AND P1, PT, R6, R33, PT ;  /* 0x000000210600720c */ /* 0x000fda0003f26270 */
[----:B------:R0:W-:Y:S02]  /*0f50*/  @!P1 STG.E desc[UR8][R4.64+0xe0], R58 ;  /* 0x0000e03a04009986 */ /* 0x0001e4000c101908 */
.L_x_92:
[----:B------:R-:W-:Y:S05]  /*0f60*/  BSYNC.RECONVERGENT B0 ;  /* 0x0000000000007941 */ /* 0x000fea0003800200 */
.L_x_91:
[----:B0-----:R-:W-:Y:S01]  /*0f70*/  VIADD R4, R32, 0x8 ;  /* 0x0000000820047836 */ /* 0x001fe20000000000 */
[----:B------:R-:W-:Y:S04]  /*0f80*/  BSSY.RECONVERGENT B0, `(.L_x_93) ;  /* 0x000001f000007945 */ /* 0x000fe80003800200 */
[----:B------:R-:W-:-:S13]  /*0f90*/  ISETP.GE.U32.AND P1, PT, R4, R33, PT ;  /* 0x000000210400720c */ /* 0x000fda0003f26070 */
[----:B------:R-:W-:Y:S05]  /*0fa0*/  @P1 BRA `(.L_x_94) ;  /* 0x0000000000701947 */ /* 0x000fea0003800000 */
[----:B------:R-:W-:-:S04]  /*0fb0*/  IMAD R5, R33, 0x8, R60 ;  /* 0x0000000821057824 */ /* 0x000fc800078e023c */
[----:B------:R-:W-:-:S05]  /*0fc0*/  IMAD.WIDE R4, R5, 0x4, R2 ;  /* 0x0000000405047825 */ /* 0x000fca00078e0202 */
[----:B------:R0:W-:Y:S01]  /*0fd0*/  STG.E desc[UR8][R4.64], R81 ;  /* 0x0000005104007986 */ /* 0x0001e2000c101908 */
[----:B------:R-:W-:Y:S05]  /*0fe0*/  @P0 BRA `(.L_x_94) ;  /* 0x0000000000600947 */ /* 0x000fea0003800000 */
[----:B------:R1:W-:Y:S01]  /*0ff0*/  STG.E desc[UR8][R4.64+0x20], R79 ;  /* 0x0000204f04007986 */ /* 0x0003e2000c101908 */
[----:B------:R-:W-:-:S04]  /*1000*/  IADD3 R6, PT, PT, R31, 0x10, RZ ;  /* 0x000000101f067810 */ /* 0x000fc80007ffe0ff */
[----:B------:R-:W-:-:S13]  /*1010*/  ISETP.GE.AND P1, PT, R6, R33, PT ;  /* 0x000000210600720c */ /* 0x000fda0003f26270 */
[----:B-1----:R-:W-:Y:S05]  /*1020*/  @P1 BRA `(.L_x_94) ;  /* 0x0000000000501947 */ /* 0x002fea0003800000 */
[----:B------:R1:W-:Y:S01]  /*1030*/  STG.E desc[UR8][R4.64+0x40], R77 ;  /* 0x0000404d04007986 */ /* 0x0003e2000c101908 */
[----:B------:R-:W-:-:S05]  /*1040*/  VIADD R6, R31, 0x18 ;  /* 0x000000181f067836 */ /* 0x000fca0000000000 */
[----:B------:R-:W-:-:S13]  /*1050*/  ISETP.GE.AND P1, PT, R6, R33, PT ;  /* 0x000000210600720c */ /* 0x000fda0003f26270 */
[----:B-1----:R-:W-:Y:S05]  /*1060*/  @P1 BRA `(.L_x_94) ;  /* 0x0000000000401947 */ /* 0x002fea0003800000 */
[----:B------:R1:W-:Y:S01]  /*1070*/  STG.E desc[UR8][R4.64+0x60], R75 ;  /* 0x0000604b04007986 */ /* 0x0003e2000c101908 */
[----:B------:R-:W-:-:S05]  /*1080*/  VIADD R6, R31, 0x20 ;  /* 0x000000201f067836 */ /* 0x000fca0000000000 */
[----:B------:R-:W-:-:S13]  /*1090*/  ISETP.GE.AND P1, PT, R6, R33, PT ;  /* 0x000000210600720c */ /* 0x000fda0003f26270 */
[----:B-1----:R-:W-:Y:S05]  /*10a0*/  @P1 BRA `(.L_x_94) ;  /* 0x0000000000301947 */ /* 0x002fea0003800000 */
        /* <DEDUP_REMOVED lines=8> */
[----:B------:R-:W-:Y:S01]  /*1130*/  VIADD R6, R31, 0x38 ;  /* 0x000000381f067836 */ /* 0x000fe20000000000 */
[----:B------:R1:W-:Y:S04]  /*1140*/  STG.E desc[UR8][R4.64+0xc0], R69 ;  /* 0x0000c04504007986 */ /* 0x0003e8000c101908 */
[----:B------:R-:W-:-:S13]  /*1150*/  ISETP.GE.AND P1, PT, R6, R33, PT ;  /* 0x000000210600720c */ /* 0x000fda0003f26270 */
[----:B------:R1:W-:Y:S02]  /*1160*/  @!P1 STG.E desc[UR8][R4.64+0xe0], R67 ;  /* 0x0000e04304009986 */ /* 0x0003e4000c101908 */
.L_x_94:
[----:B------:R-:W-:Y:S05]  /*1170*/  BSYNC.RECONVERGENT B0 ;  /* 0x0000000000007941 */ /* 0x000fea0003800200 */
.L_x_93:
[----:B01----:R-:W-:Y:S01]  /*1180*/  IADD3 R4, PT, PT, R32, 0x10, RZ ;  /* 0x0000001020047810 */ /* 0x003fe20007ffe0ff */
[----:B------:R-:W-:Y:S01]  /*1190*/  BSSY.RECONVERGENT B0, `(.L_x_95) ;  /* 0x0000020000007945 */ /* 0x000fe20003800200 */
[----:B------:R-:W-:Y:S02]  /*11a0*/  IMAD R6, R33, 0x10, R50 ;  /* 0x0000001021067824 */ /* 0x000fe400078e0232 */
[----:B------:R-:W-:-:S13]  /*11b0*/  ISETP.GE.U32.AND P1, PT, R4, R33, PT ;  /* 0x000000210400720c */ /* 0x000fda0003f26070 */
[----:B------:R-:W-:Y:S05]  /*11c0*/  @P1 BRA `(.L_x_96) ;  /* 0x0000000000701947 */ /* 0x000fea0003800000 */
[----:B------:R-:W-:-:S04]  /*11d0*/  IMAD.IADD R5, R31, 0x1, R6 ;  /* 0x000000011f057824 */ /* 0x000fc800078e0206 */
        /* <DEDUP_REMOVED lines=27> */
.L_x_96:
[----:B------:R-:W-:Y:S05]  /*1390*/  BSYNC.RECONVERGENT B0 ;  /* 0x0000000000007941 */ /* 0x000fea0003800200 */
.L_x_95:
[----:B01----:R-:W-:Y:S01]  /*13a0*/  IADD3 R4, PT, PT, R32, 0x18, RZ ;  /* 0x0000001820047810 */ /* 0x003fe20007ffe0ff */
[----:B------:R-:W-:Y:S03]  /*13b0*/  BSSY.RECONVERGENT B0, `(.L_x_97) ;  /* 0x0000020000007945 */ /* 0x000fe60003800200 */
[----:B------:R-:W-:-:S13]  /*13c0*/  ISETP.GE.U32.AND P1, PT, R4, R33, PT ;  /* 0x000000210400720c */ /* 0x000fda0003f26070 */
[----:B------:R-:W-:Y:S05]  /*13d0*/  @P1 BRA `(.L_x_98) ;  /* 0x0000000000741947 */ /* 0x000fea0003800000 */
[----:B------:R-:W-:-:S04]  /*13e0*/  IMAD R6, R33, 0x8, R6 ;  /* 0x0000000821067824 */ /* 0x000fc800078e0206 */
        /* <DEDUP_REMOVED lines=28> */
.L_x_98:
[----:B------:R-:W-:Y:S05]  /*15b0*/  BSYNC.RECONVERGENT B0 ;  /* 0x0000000000007941 */ /* 0x000fea0003800200 */
.L_x_97:
        /* <DEDUP_REMOVED lines=29> */
[----:B------:R-:W-:Y:S01]  /*1790*/  VIADD R6, R31, 0x38 ;  /* 0x000000381f067836 */ /* 0x000fe20000000000 */
[----:B------:R1:W-:Y:S04]  /*17a0*/  STG.E desc[UR8][R4.64+0xc0], R35 ;  /* 0x0000c02304007986 */ /* 0x0003e8000c101908 */
[----:B------:R-:W-:-:S13]  /*17b0*/  ISETP.GE.AND P1, PT, R6, R33, PT ;  /* 0x000000210600720c */ /* 0x000fda0003f26270 */
[----:B------:R1:W-:Y:S02]  /*17c0*/  @!P1 STG.E desc[UR8][R4.64+0xe0], R34 ;  /* 0x0000e02204009986 */ /* 0x0003e4000c101908 */
.L_x_100:
[----:B------:R-:W-:Y:S05]  /*17d0*/  BSYNC.RECONVERGENT B0 ;  /* 0x0000000000007941 */ /* 0x000fea0003800200 */
.L_x_99:
[----:B01----:R-:W-:Y:S01]  /*17e0*/  IADD3 R4, PT, PT, R32, 0x28, RZ ;  /* 0x0000002820047810 */ /* 0x003fe20007ffe0ff */
[----:B------:R-:W-:Y:S03]  /*17f0*/  BSSY.RECONVERGENT B0, `(.L_x_101) ;  /* 0x0000020000007945 */ /* 0x000fe60003800200 */
[----:B------:R-:W-:-:S13]  /*1800*/  ISETP.GE.U32.AND P1, PT, R4, R33, PT ;  /* 0x000000210400720c */ /* 0x000fda0003f26070 */
[----:B------:R-:W-:Y:S05]  /*1810*/  @P1 BRA `(.L_x_102) ;  /* 0x0000000000741947 */ /* 0x000fea0003800000 */
[----:B------:R-:W-:-:S05]  /*1820*/  IMAD R4, R33, 0x8, R50 ;  /* 0x0000000821047824 */ /* 0x000fca00078e0232 */
[----:B------:R-:W-:-:S05]  /*1830*/  IADD3 R5, PT, PT, R31, R4, RZ ;  /* 0x000000041f057210 */ /* 0x000fca0007ffe0ff */
[----:B------:R-:W-:-:S05]  /*1840*/  IMAD.WIDE R4, R5, 0x4, R2 ;  /* 0x0000000405047825 */ /* 0x000fca00078e0202 */
[----:B------:R0:W-:Y:S01]  /*1850*/  STG.E desc[UR8][R4.64], R0 ;  /* 0x0000000004007986 */ /* 0x0001e2000c101908 */
[----:B------:R-:W-:Y:S05]  /*1860*/  @P0 BRA `(.L_x_102) ;  /* 0x0000000000600947 */ /* 0x000fea0003800000 */
[----:B------:R1:W-:Y:S01]  /*1870*/  STG.E desc[UR8][R4.64+0x20], R8 ;  /* 0x0000200804007986 */ /* 0x0003e2000c101908 */
[----:B0-----:R-:W-:-:S05]  /*1880*/  VIADD R0, R31, 0x10 ;  /* 0x000000101f007836 */ /* 0x001fca0000000000 */
        /* <DEDUP_REMOVED lines=18> */
[----:B------:R-:W-:Y:S01]  /*19b0*/  IADD3 R0, PT, PT, R31, 0x38, RZ ;  /* 0x000000381f007810 */ /* 0x000fe20007ffe0ff */
[----:B------:R1:W-:Y:S03]  /*19c0*/  STG.E desc[UR8][R4.64+0xc0], R13 ;  /* 0x0000c00d04007986 */ /* 0x0003e6000c101908 */
[----:B------:R-:W-:-:S13]  /*19d0*/  ISETP.GE.AND P1, PT, R0, R33, PT ;  /* 0x000000210000720c */ /* 0x000fda0003f26270 */
[----:B------:R1:W-:Y:S02]  /*19e0*/  @!P1 STG.E desc[UR8][R4.64+0xe0], R14 ;  /* 0x0000e00e04009986 */ /* 0x0003e4000c101908 */
.L_x_102:
[----:B------:R-:W-:Y:S05]  /*19f0*/  BSYNC.RECONVERGENT B0 ;  /* 0x0000000000007941 */ /* 0x000fea0003800200 */
.L_x_101:
[----:B0-----:R-:W-:Y:S01]  /*1a00*/  VIADD R0, R32, 0x30 ;  /* 0x0000003020007836 */ /* 0x001fe20000000000 */
[----:B------:R-:W-:Y:S01]  /*1a10*/  BSSY.RECONVERGENT B0, `(.L_x_103) ;  /* 0x0000020000007945 */ /* 0x000fe20003800200 */
[----:B------:R-:W-:-:S03]  /*1a20*/  LEA R50, R33, R50, 0x4 ;  /* 0x0000003221327211 */ /* 0x000fc600078e20ff */
[----:B------:R-:W-:-:S13]  /*1a30*/  ISETP.GE.U32.AND P1, PT, R0, R33, PT ;  /* 0x000000210000720c */ /* 0x000fda0003f26070 */
[----:B------:R-:W-:Y:S05]  /*1a40*/  @P1 BRA `(.L_x_104) ;  /* 0x0000000000701947 */ /* 0x000fea0003800000 */
[----:B-1----:R-:W-:-:S04]  /*1a50*/  IMAD.IADD R5, R31, 0x1, R50 ;  /* 0x000000011f057824 */ /* 0x002fc800078e0232 */
[----:B------:R-:W-:-:S05]  /*1a60*/  IMAD.WIDE R4, R5, 0x4, R2 ;  /* 0x0000000405047825 */ /* 0x000fca00078e0202 */
[----:B------:R0:W-:Y:S01]  /*1a70*/  STG.E desc[UR8][R4.64], R15 ;  /* 0x0000000f04007986 */ /* 0x0001e2000c101908 */
[----:B------:R-:W-:Y:S05]  /*1a80*/  @P0 BRA `(.L_x_104) ;  /* 0x0000000000600947 */ /* 0x000fea0003800000 */
[----:B------:R2:W-:Y:S01]  /*1a90*/  STG.E desc[UR8][R4.64+0x20], R16 ;  /* 0x0000201004007986 */ /* 0x0005e2000c101908 */
[----:B------:R-:W-:-:S04]  /*1aa0*/  IADD3 R0, PT, PT, R31, 0x10, RZ ;  /* 0x000000101f007810 */ /* 0x000fc80007ffe0ff */
[----:B------:R-:W-:-:S13]  /*1ab0*/  ISETP.GE.AND P1, PT, R0, R33, PT ;  /* 0x000000210000720c */ /* 0x000fda0003f26270 */
[----:B--2---:R-:W-:Y:S05]  /*1ac0*/  @P1 BRA `(.L_x_104) ;  /* 0x0000000000501947 */ /* 0x004fea0003800000 */
[----:B------:R2:W-:Y:S01]  /*1ad0*/  STG.E desc[UR8][R4.64+0x40], R17 ;  /* 0x0000401104007986 */ /* 0x0005e2000c101908 */
[----:B------:R-:W-:-:S05]  /*1ae0*/  VIADD R0, R31, 0x18 ;  /* 0x000000181f007836 */ /* 0x000fca0000000000 */
[----:B------:R-:W-:-:S13]  /*1af0*/  ISETP.GE.AND P1, PT, R0, R33, PT ;  /* 0x000000210000720c */ /* 0x000fda0003f26270 */
[----:B--2---:R-:W-:Y:S05]  /*1b00*/  @P1 BRA `(.L_x_104) ;  /* 0x0000000000401947 */ /* 0x004fea0003800000 */
        /* <DEDUP_REMOVED lines=12> */
[----:B------:R-:W-:Y:S01]  /*1bd0*/  VIADD R0, R31, 0x38 ;  /* 0x000000381f007836 */ /* 0x000fe20000000000 */
[----:B------:R2:W-:Y:S04]  /*1be0*/  STG.E desc[UR8][R4.64+0xc0], R21 ;  /* 0x0000c01504007986 */ /* 0x0005e8000c101908 */
[----:B------:R-:W-:-:S13]  /*1bf0*/  ISETP.GE.AND P1, PT, R0, R33, PT ;  /* 0x000000210000720c */ /* 0x000fda0003f26270 */
[----:B------:R2:W-:Y:S02]  /*1c00*/  @!P1 STG.E desc[UR8][R4.64+0xe0], R22 ;  /* 0x0000e01604009986 */ /* 0x0005e4000c101908 */
.L_x_104:
[----:B------:R-:W-:Y:S05]  /*1c10*/  BSYNC.RECONVERGENT B0 ;  /* 0x0000000000007941 */ /* 0x000fea0003800200 */
.L_x_103:
[----:B------:R-:W-:Y:S01]  /*1c20*/  IADD3 R32, PT, PT, R32, 0x38, RZ ;  /* 0x0000003820207810 */ /* 0x000fe20007ffe0ff */
[----:B------:R-:W-:-:S03]  /*1c30*/  IMAD R50, R33, 0x8, R50 ;  /* 0x0000000821327824 */ /* 0x000fc600078e0232 */
[----:B------:R-:W-:-:S13]  /*1c40*/  ISETP.GE.U32.AND P1, PT, R32, R33, PT ;  /* 0x000000212000720c */ /* 0x000fda0003f26070 */
[----:B------:R-:W-:Y:S05]  /*1c50*/  @P1 EXIT ;  /* 0x000000000000194d */ /* 0x000fea0003800000 */
[----:B012---:R-:W-:-:S05]  /*1c60*/  IADD3 R5, PT, PT, R31, R50, RZ ;  /* 0x000000321f057210 */ /* 0x007fca0007ffe0ff */
[----:B------:R-:W-:-:S05]  /*1c70*/  IMAD.WIDE R2, R5, 0x4, R2 ;  /* 0x0000000405027825 */ /* 0x000fca00078e0202 */
[----:B------:R0:W-:Y:S01]  /*1c80*/  STG.E desc[UR8][R2.64], R23 ;  /* 0x0000001702007986 */ /* 0x0001e2000c101908 */
[----:B------:R-:W-:Y:S05]  /*1c90*/  @P0 EXIT ;  /* 0x000000000000094d */ /* 0x000fea0003800000 */
[----:B------:R-:W-:Y:S01]  /*1ca0*/  VIADD R0, R31, 0x10 ;  /* 0x000000101f007836 */ /* 0x000fe20000000000 */
[----:B------:R1:W-:Y:S04]  /*1cb0*/  STG.E desc[UR8][R2.64+0x20], R24 ;  /* 0x0000201802007986 */ /* 0x0003e8000c101908 */
[----:B------:R-:W-:-:S13]  /*1cc0*/  ISETP.GE.AND P0, PT, R0, R33, PT ;  /* 0x000000210000720c */ /* 0x000fda0003f06270 */
[----:B-1----:R-:W-:Y:S05]  /*1cd0*/  @P0 EXIT ;  /* 0x000000000000094d */ /* 0x002fea0003800000 */
[----:B------:R-:W-:Y:S01]  /*1ce0*/  IADD3 R0, PT, PT, R31, 0x18, RZ ;  /* 0x000000181f007810 */ /* 0x000fe20007ffe0ff */
[----:B------:R1:W-:Y:S03]  /*1cf0*/  STG.E desc[UR8][R2.64+0x40], R25 ;  /* 0x0000401902007986 */ /* 0x0003e6000c101908 */
[----:B------:R-:W-:-:S13]  /*1d00*/  ISETP.GE.AND P0, PT, R0, R33, PT ;  /* 0x000000210000720c */ /* 0x000fda0003f06270 */
[----:B-1----:R-:W-:Y:S05]  /*1d10*/  @P0 EXIT ;  /* 0x000000000000094d */ /* 0x002fea0003800000 */
        /* <DEDUP_REMOVED lines=16> */
[----:B------:R-:W-:Y:S01]  /*1e20*/  STG.E desc[UR8][R2.64+0xe0], R30 ;  /* 0x0000e01e02007986 */ /* 0x000fe2000c101908 */
[----:B------:R-:W-:Y:S05]  /*1e30*/  EXIT ;  /* 0x000000000000794d */ /* 0x000fea0003800000 */
.L_x_105:
        /* <DEDUP_REMOVED lines=12> */
.L_x_110:


//--------------------- .nv.shared.reserved.0     --------------------------
	.section	.nv.shared.reserved.0,"aw",@nobits
	.weak		__nv_reservedSMEM_offset_0_alias
	.size		__nv_reservedSMEM_offset_0_alias, 0, 64
	.other		__nv_reservedSMEM_offset_0_alias,@"STO_CUDA_RESERVED_SHARED STV_DEFAULT"
__nv_reservedSMEM_offset_0_alias:
	.zero		0
	.zero		64


//--------------------- .nv.shared._Z8mykerneliiiPKfPf --------------------------
	.section	.nv.shared._Z8mykerneliiiPKfPf,"aw",@nobits
	.sectionflags	@""
	.align	4
.nv.shared._Z8mykerneliiiPKfPf:
	.zero		1536


//--------------------- .nv.constant0._Z10preprocessiiiPKfPfS1_ --------------------------
	.section	.nv.constant0._Z10preprocessiiiPKfPfS1_,"a",@progbits
	.sectionflags	@""
	.align	4
.nv.constant0._Z10preprocessiiiPKfPfS1_:
	.zero		936


//--------------------- .nv.constant0._Z8mykerneliiiPKfPf --------------------------
	.section	.nv.constant0._Z8mykerneliiiPKfPf,"a",@progbits
	.sectionflags	@""
	.align	4
.nv.constant0._Z8mykerneliiiPKfPf:
	.zero		928


//--------------------- SYMBOLS --------------------------

	.type		.nv.reservedSmem.offset0,@object
	.size		.nv.reservedSmem.offset0,0x4
	.type		.nv.reservedSmem.cap,@object
	.size		.nv.reservedSmem.cap,0x4
